# CuTe-DSL kernel — source=cudnn_frontend_dsl family=nsa_select
# config = {"dtype": "BFloat16", "head_dim": 192, "block_size": 128}


// ===== COMPILED SASS (sm_100a) =====

	.target	sm_100a

	.elftype	@"ET_EXEC"


//--------------------- .note.nv.tkinfo           --------------------------
	.section	.note.nv.tkinfo,"",@"SHT_NOTE"
	.sectionflags	@"SHF_NOTE_NV_TKINFO"
	.tkinfo
        /*0018*/ 	.word	0x00000081
        /*0030*/ 	.string	""
        /*0030*/ 	.string	"ptxas"
        /*0030*/ 	.string	"Cuda compilation tools, release 12.9, V12.9.83"
        /*0030*/ 	.string	"Build system must define TOOLS_VERSION_EXTENDED"
        /*0030*/ 	.string	"-O 3 -arch sm_100a "



//--------------------- .note.nv.cuver            --------------------------
	.section	.note.nv.cuver,"",@"SHT_NOTE"
	.sectionflags	@"SHF_NOTE_NV_CUVER"
        /*0018*/ 	.short	0x0001
        /*001a*/ 	.short	0x0064
        /*001c*/ 	.short	0x0001
        /*001e*/ 	.short	0x0000
        /*0020*/ 	.short	0x0001
        /*0022*/ 	.short	0x0000


//--------------------- .nv.info                  --------------------------
	.section	.nv.info,"",@"SHT_CUDA_INFO"
	.align	4


	//----- nvinfo : EIATTR_REGCOUNT
	.align		4
        /*0000*/ 	.byte	0x04, 0x2f
        /*0002*/ 	.short	(.L_1 - .L_0)
	.align		4
.L_0:
        /*0004*/ 	.word	index@(kernel_cutlass_kernel_cudnnnative_sparse_attentionselectionNSA_select_attn_fwd_hmmaHopperSelectAttentionFwd_object_at__CopyAtom_ThrID10_TVLayoutSrc112801_TVLayoutDst112801_Valuetypebf16_t_0)
        /*0008*/ 	.word	0x000000ff


	//----- nvinfo : EIATTR_FRAME_SIZE
	.align		4
.L_1:
        /*000c*/ 	.byte	0x04, 0x11
        /*000e*/ 	.short	(.L_3 - .L_2)
	.align		4
.L_2:
        /*0010*/ 	.word	index@(kernel_cutlass_kernel_cudnnnative_sparse_attentionselectionNSA_select_attn_fwd_hmmaHopperSelectAttentionFwd_object_at__CopyAtom_ThrID10_TVLayoutSrc112801_TVLayoutDst112801_Valuetypebf16_t_0)
        /*0014*/ 	.word	0x00000000


	//----- nvinfo : EIATTR_MIN_STACK_SIZE
	.align		4
.L_3:
        /*0018*/ 	.byte	0x04, 0x12
        /*001a*/ 	.short	(.L_5 - .L_4)
	.align		4
.L_4:
        /*001c*/ 	.word	index@(kernel_cutlass_kernel_cudnnnative_sparse_attentionselectionNSA_select_attn_fwd_hmmaHopperSelectAttentionFwd_object_at__CopyAtom_ThrID10_TVLayoutSrc112801_TVLayoutDst112801_Valuetypebf16_t_0)
        /*0020*/ 	.word	0x00000000
.L_5:


//--------------------- .nv.info.kernel_cutlass_kernel_cudnnnative_sparse_attentionselectionNSA_select_attn_fwd_hmmaHopperSelectAttentionFwd_object_at__CopyAtom_ThrID10_TVLayoutSrc112801_TVLayoutDst112801_Valuetypebf16_t_0 --------------------------
	.section	.nv.info.kernel_cutlass_kernel_cudnnnative_sparse_attentionselectionNSA_select_attn_fwd_hmmaHopperSelectAttentionFwd_object_at__CopyAtom_ThrID10_TVLayoutSrc112801_TVLayoutDst112801_Valuetypebf16_t_0,"",@"SHT_CUDA_INFO"
	.sectionflags	@""
	.align	4


	//----- nvinfo : EIATTR_CUDA_API_VERSION
	.align		4
        /*0000*/ 	.byte	0x04, 0x37
        /*0002*/ 	.short	(.L_7 - .L_6)
.L_6:
        /*0004*/ 	.word	0x00000081


	//----- nvinfo : EIATTR_KPARAM_INFO
	.align		4
.L_7:
        /*0008*/ 	.byte	0x04, 0x17
        /*000a*/ 	.short	(.L_9 - .L_8)
.L_8:
        /*000c*/ 	.word	0x00000000
        /*0010*/ 	.short	0x0009
        /*0012*/ 	.short	0x0228
        /*0014*/ 	.byte	0x00, 0xf0, 0x11, 0x00


	//----- nvinfo : EIATTR_KPARAM_INFO
	.align		4
.L_9:
        /*0018*/ 	.byte	0x04, 0x17
        /*001a*/ 	.short	(.L_11 - .L_10)
.L_10:
        /*001c*/ 	.word	0x00000000
        /*0020*/ 	.short	0x0008
        /*0022*/ 	.short	0x0220
        /*0024*/ 	.byte	0x00, 0xf0, 0x21, 0x00


	//----- nvinfo : EIATTR_KPARAM_INFO
	.align		4
.L_11:
        /*0028*/ 	.byte	0x04, 0x17
        /*002a*/ 	.short	(.L_13 - .L_12)
.L_12:
        /*002c*/ 	.word	0x00000000
        /*0030*/ 	.short	0x0007
        /*0032*/ 	.short	0x0218
        /*0034*/ 	.byte	0x00, 0xf0, 0x21, 0x00


	//----- nvinfo : EIATTR_KPARAM_INFO
	.align		4
.L_13:
        /*0038*/ 	.byte	0x04, 0x17
        /*003a*/ 	.short	(.L_15 - .L_14)
.L_14:
        /*003c*/ 	.word	0x00000000
        /*0040*/ 	.short	0x0006
        /*0042*/ 	.short	0x0210
        /*0044*/ 	.byte	0x00, 0xf0, 0x21, 0x00


	//----- nvinfo : EIATTR_KPARAM_INFO
	.align		4
.L_15:
        /*0048*/ 	.byte	0x04, 0x17
        /*004a*/ 	.short	(.L_17 - .L_16)
.L_16:
        /*004c*/ 	.word	0x00000000
        /*0050*/ 	.short	0x0005
        /*0052*/ 	.short	0x0208
        /*0054*/ 	.byte	0x00, 0xf0, 0x21, 0x00


	//----- nvinfo : EIATTR_KPARAM_INFO
	.align		4
.L_17:
        /*0058*/ 	.byte	0x04, 0x17
        /*005a*/ 	.short	(.L_19 - .L_18)
.L_18:
        /*005c*/ 	.word	0x00000000
        /*0060*/ 	.short	0x0004
        /*0062*/ 	.short	0x0200
        /*0064*/ 	.byte	0x00, 0xf0, 0x21, 0x00


	//----- nvinfo : EIATTR_KPARAM_INFO
	.align		4
.L_19:
        /*0068*/ 	.byte	0x04, 0x17
        /*006a*/ 	.short	(.L_21 - .L_20)
.L_20:
        /*006c*/ 	.word	0x00000000
        /*0070*/ 	.short	0x0003
        /*0072*/ 	.short	0x0180
        /*0074*/ 	.byte	0x00, 0xf0, 0x01, 0x02


	//----- nvinfo : EIATTR_KPARAM_INFO
	.align		4
.L_21:
        /*0078*/ 	.byte	0x04, 0x17
        /*007a*/ 	.short	(.L_23 - .L_22)
.L_22:
        /*007c*/ 	.word	0x00000000
        /*0080*/ 	.short	0x0002
        /*0082*/ 	.short	0x0100
        /*0084*/ 	.byte	0x00, 0xf0, 0x01, 0x02


	//----- nvinfo : EIATTR_KPARAM_INFO
	.align		4
.L_23:
        /*0088*/ 	.byte	0x04, 0x17
        /*008a*/ 	.short	(.L_25 - .L_24)
.L_24:
        /*008c*/ 	.word	0x00000000
        /*0090*/ 	.short	0x0001
        /*0092*/ 	.short	0x0080
        /*0094*/ 	.byte	0x00, 0xf0, 0x01, 0x02


	//----- nvinfo : EIATTR_KPARAM_INFO
	.align		4
.L_25:
        /*0098*/ 	.byte	0x04, 0x17
        /*009a*/ 	.short	(.L_27 - .L_26)
.L_26:
        /*009c*/ 	.word	0x00000000
        /*00a0*/ 	.short	0x0000
        /*00a2*/ 	.short	0x0000
        /*00a4*/ 	.byte	0x00, 0xf0, 0x01, 0x02


	//----- nvinfo : EIATTR_SPARSE_MMA_MASK
	.align		4
.L_27:
        /*00a8*/ 	.byte	0x03, 0x50
        /*00aa*/ 	.short	0x0000


	//----- nvinfo : EIATTR_MAXREG_COUNT
	.align		4
        /*00ac*/ 	.byte	0x03, 0x1b
        /*00ae*/ 	.short	0x00ff


	//----- nvinfo : EIATTR_NUM_BARRIERS
	.align		4
        /*00b0*/ 	.byte	0x02, 0x4c
        /*00b2*/ 	.byte	0x01
	.zero		1


	//----- nvinfo : EIATTR_INT_WARP_WIDE_INSTR_OFFSETS
	.align		4
        /*00b4*/ 	.byte	0x04, 0x31
        /*00b6*/ 	.short	(.L_29 - .L_28)


	//   ....[0]....
.L_28:
        /*00b8*/ 	.word	0x00000120


	//   ....[1]....
        /*00bc*/ 	.word	0x00000140


	//   ....[2]....
        /*00c0*/ 	.word	0x00000150


	//   ....[3]....
        /*00c4*/ 	.word	0x00000160


	//   ....[4]....
        /*00c8*/ 	.word	0x00000200


	//   ....[5]....
        /*00cc*/ 	.word	0x00000210


	//   ....[6]....
        /*00d0*/ 	.word	0x000002e0


	//   ....[7]....
        /*00d4*/ 	.word	0x00000670


	//   ....[8]....
        /*00d8*/ 	.word	0x00000680


	//   ....[9]....
        /*00dc*/ 	.word	0x00000770


	//   ....[10]....
        /*00e0*/ 	.word	0x00000780


	//   ....[11]....
        /*00e4*/ 	.word	0x00000850


	//   ....[12]....
        /*00e8*/ 	.word	0x00000860


	//   ....[13]....
        /*00ec*/ 	.word	0x00000930


	//   ....[14]....
        /*00f0*/ 	.word	0x00000940


	//   ....[15]....
        /*00f4*/ 	.word	0x00000a10


	//   ....[16]....
        /*00f8*/ 	.word	0x00000a20


	//   ....[17]....
        /*00fc*/ 	.word	0x00000af0


	//   ....[18]....
        /*0100*/ 	.word	0x00000b00


	//   ....[19]....
        /*0104*/ 	.word	0x00000bd0


	//   ....[20]....
        /*0108*/ 	.word	0x00000be0


	//   ....[21]....
        /*010c*/ 	.word	0x00000cb0


	//   ....[22]....
        /*0110*/ 	.word	0x00000cc0


	//   ....[23]....
        /*0114*/ 	.word	0x00000d90


	//   ....[24]....
        /*0118*/ 	.word	0x00000da0


	//   ....[25]....
        /*011c*/ 	.word	0x00000e70


	//   ....[26]....
        /*0120*/ 	.word	0x00000e80


	//   ....[27]....
        /*0124*/ 	.word	0x00000f50


	//   ....[28]....
        /*0128*/ 	.word	0x00000f60


	//   ....[29]....
        /*012c*/ 	.word	0x00001030


	//   ....[30]....
        /*0130*/ 	.word	0x00001040


	//   ....[31]....
        /*0134*/ 	.word	0x00001110


	//   ....[32]....
        /*0138*/ 	.word	0x00001120


	//   ....[33]....
        /*013c*/ 	.word	0x000011f0


	//   ....[34]....
        /*0140*/ 	.word	0x00001200


	//   ....[35]....
        /*0144*/ 	.word	0x000012d0


	//   ....[36]....
        /*0148*/ 	.word	0x000012e0


	//   ....[37]....
        /*014c*/ 	.word	0x000013b0


	//   ....[38]....
        /*0150*/ 	.word	0x000013c0


	//   ....[39]....
        /*0154*/ 	.word	0x00001490


	//   ....[40]....
        /*0158*/ 	.word	0x000014a0


	//   ....[41]....
        /*015c*/ 	.word	0x00001570


	//   ....[42]....
        /*0160*/ 	.word	0x00001580


	//   ....[43]....
        /*0164*/ 	.word	0x00001650


	//   ....[44]....
        /*0168*/ 	.word	0x00001660


	//   ....[45]....
        /*016c*/ 	.word	0x00001730


	//   ....[46]....
        /*0170*/ 	.word	0x00001740


	//   ....[47]....
        /*0174*/ 	.word	0x00001810


	//   ....[48]....
        /*0178*/ 	.word	0x00001820


	//   ....[49]....
        /*017c*/ 	.word	0x000018f0


	//   ....[50]....
        /*0180*/ 	.word	0x00001900


	//   ....[51]....
        /*0184*/ 	.word	0x000019d0


	//   ....[52]....
        /*0188*/ 	.word	0x000019e0


	//   ....[53]....
        /*018c*/ 	.word	0x00001ab0


	//   ....[54]....
        /*0190*/ 	.word	0x00001ac0


	//   ....[55]....
        /*0194*/ 	.word	0x00001c20


	//   ....[56]....
        /*0198*/ 	.word	0x00001c30


	//   ....[57]....
        /*019c*/ 	.word	0x00001dc0


	//   ....[58]....
        /*01a0*/ 	.word	0x00001dd0


	//   ....[59]....
        /*01a4*/ 	.word	0x00001f40


	//   ....[60]....
        /*01a8*/ 	.word	0x00001f50


	//   ....[61]....
        /*01ac*/ 	.word	0x00002850


	//   ....[62]....
        /*01b0*/ 	.word	0x00002860


	//   ....[63]....
        /*01b4*/ 	.word	0x000029e0


	//   ....[64]....
        /*01b8*/ 	.word	0x000029f0


	//   ....[65]....
        /*01bc*/ 	.word	0x00002b30


	//   ....[66]....
        /*01c0*/ 	.word	0x00002b40


	//   ....[67]....
        /*01c4*/ 	.word	0x00004130


	//   ....[68]....
        /*01c8*/ 	.word	0x00004180


	//   ....[69]....
        /*01cc*/ 	.word	0x000042e0


	//   ....[70]....
        /*01d0*/ 	.word	0x000042f0


	//   ....[71]....
        /*01d4*/ 	.word	0x00004450


	//   ....[72]....
        /*01d8*/ 	.word	0x00004460


	//----- nvinfo : EIATTR_COOP_GROUP_MASK_REGIDS
	.align		4
.L_29:
        /*01dc*/ 	.byte	0x04, 0x29
        /*01de*/ 	.short	(.L_31 - .L_30)


	//   ....[0]....
.L_30:
        /*01e0*/ 	.word	0x050000d3


	//   ....[1]....
        /*01e4*/ 	.word	0x050000d4


	//   ....[2]....
        /*01e8*/ 	.word	0x050000dd


	//   ....[3]....
        /*01ec*/ 	.word	0x050000d3


	//   ....[4]....
        /*01f0*/ 	.word	0x050000d5


	//   ....[5]....
        /*01f4*/ 	.word	0x050000d5


	//   ....[6]....
        /*01f8*/ 	.word	0x050000d5


	//   ....[7]....
        /*01fc*/ 	.word	0x050000d5


	//----- nvinfo : EIATTR_COOP_GROUP_INSTR_OFFSETS
	.align		4
.L_31:
        /*0200*/ 	.byte	0x04, 0x28
        /*0202*/ 	.short	(.L_33 - .L_32)


	//   ....[0]....
.L_32:
        /*0204*/ 	.word	0x000049c0


	//   ....[1]....
        /*0208*/ 	.word	0x000049e0


	//   ....[2]....
        /*020c*/ 	.word	0x00005270


	//   ....[3]....
        /*0210*/ 	.word	0x00005290


	//   ....[4]....
        /*0214*/ 	.word	0x00008460


	//   ....[5]....
        /*0218*/ 	.word	0x000084f0


	//   ....[6]....
        /*021c*/ 	.word	0x00008dc0


	//   ....[7]....
        /*0220*/ 	.word	0x00008e30


	//----- nvinfo : EIATTR_VRC_CTA_INIT_COUNT
	.align		4
.L_33:
        /*0224*/ 	.byte	0x02, 0x4a
	.zero		1
	.zero		1


	//----- nvinfo : EIATTR_MBARRIER_INSTR_OFFSETS
	.align		4
        /*0228*/ 	.byte	0x04, 0x39
        /*022a*/ 	.short	(.L_35 - .L_34)


	//   ....[0]....
.L_34:
        /*022c*/ 	.word	0x000002c0
        /*0230*/ 	.word	0x000000ff
        /*0234*/ 	.word	0x00000000
        /*0238*/ 	.short	0x0100
        /*023a*/ 	.byte	0x08
	.zero		1


	//   ....[1]....
        /*023c*/ 	.word	0x000002f0
        /*0240*/ 	.word	0x000000ff
        /*0244*/ 	.word	0x00000008
        /*0248*/ 	.short	0x0100
        /*024a*/ 	.byte	0x08
	.zero		1


	//   ....[2]....
        /*024c*/ 	.word	0x00000320
        /*0250*/ 	.word	0x000000ff
        /*0254*/ 	.word	0x00000020
        /*0258*/ 	.short	0x0100
        /*025a*/ 	.byte	0x09
	.zero		1


	//   ....[3]....
        /*025c*/ 	.word	0x00000330
        /*0260*/ 	.word	0x000000ff
        /*0264*/ 	.word	0x00000028
        /*0268*/ 	.short	0x0100
        /*026a*/ 	.byte	0x09
	.zero		1


	//   ....[4]....
        /*026c*/ 	.word	0x00000360
        /*0270*/ 	.word	0x000000ff
        /*0274*/ 	.word	0x00000010
        /*0278*/ 	.short	0x0100
        /*027a*/ 	.byte	0x0a
	.zero		1


	//   ....[5]....
        /*027c*/ 	.word	0x00000370
        /*0280*/ 	.word	0x000000ff
        /*0284*/ 	.word	0x00000018
        /*0288*/ 	.short	0x0100
        /*028a*/ 	.byte	0x0a
	.zero		1


	//   ....[6]....
        /*028c*/ 	.word	0x00000610
        /*0290*/ 	.word	0x00000009
        /*0294*/ 	.word	0x00000028
        /*0298*/ 	.short	0x010a
        /*029a*/ 	.byte	0xff
	.zero		1


	//   ....[7]....
        /*029c*/ 	.word	0x00001b90
        /*02a0*/ 	.word	0x00000009
        /*02a4*/ 	.word	0x00000008
        /*02a8*/ 	.short	0x010a
        /*02aa*/ 	.byte	0xff
	.zero		1


	//   ....[8]....
        /*02ac*/ 	.word	0x000022a0
        /*02b0*/ 	.word	0x00000002
        /*02b4*/ 	.word	0x00000020
        /*02b8*/ 	.short	0x010a
        /*02ba*/ 	.byte	0xff
	.zero		1


	//   ....[9]....
        /*02bc*/ 	.word	0x00002330
        /*02c0*/ 	.word	0x00000002
        /*02c4*/ 	.word	0x00000020
        /*02c8*/ 	.short	0x010a
        /*02ca*/ 	.byte	0xff
	.zero		1


	//   ....[10]....
        /*02cc*/ 	.word	0x000025e0
        /*02d0*/ 	.word	0x00000002
        /*02d4*/ 	.word	0x00000000
        /*02d8*/ 	.short	0x010a
        /*02da*/ 	.byte	0xff
	.zero		1


	//   ....[11]....
        /*02dc*/ 	.word	0x00002700
        /*02e0*/ 	.word	0x00000009
        /*02e4*/ 	.word	0x00000000
        /*02e8*/ 	.short	0x010a
        /*02ea*/ 	.byte	0xff
	.zero		1


	//   ....[12]....
        /*02ec*/ 	.word	0x000027a0
        /*02f0*/ 	.word	0x00000009
        /*02f4*/ 	.word	0x00000018
        /*02f8*/ 	.short	0x010a
        /*02fa*/ 	.byte	0xff
	.zero		1


	//   ....[13]....
        /*02fc*/ 	.word	0x00003fa0
        /*0300*/ 	.word	0x00000002
        /*0304*/ 	.word	0x00000008
        /*0308*/ 	.short	0x0101
        /*030a*/ 	.byte	0xff
	.zero		1


	//   ....[14]....
        /*030c*/ 	.word	0x000040a0
        /*0310*/ 	.word	0x00000002
        /*0314*/ 	.word	0x00000008
        /*0318*/ 	.short	0x010a
        /*031a*/ 	.byte	0xff
	.zero		1


	//   ....[15]....
        /*031c*/ 	.word	0x00005660
        /*0320*/ 	.word	0x00000002
        /*0324*/ 	.word	0x00000010
        /*0328*/ 	.short	0x010a
        /*032a*/ 	.byte	0xff
	.zero		1


	//   ....[16]....
        /*032c*/ 	.word	0x00005680
        /*0330*/ 	.word	0x00000002
        /*0334*/ 	.word	0x00000010
        /*0338*/ 	.short	0x010a
        /*033a*/ 	.byte	0xff
	.zero		1


	//   ....[17]....
        /*033c*/ 	.word	0x00006b40
        /*0340*/ 	.word	0x00000002
        /*0344*/ 	.word	0x00000000
        /*0348*/ 	.short	0x010a
        /*034a*/ 	.byte	0xff
	.zero		1


	//   ....[18]....
        /*034c*/ 	.word	0x00006b70
        /*0350*/ 	.word	0x00000002
        /*0354*/ 	.word	0x00000018
        /*0358*/ 	.short	0x0101
        /*035a*/ 	.byte	0xff
	.zero		1


	//   ....[19]....
        /*035c*/ 	.word	0x000081e0
        /*0360*/ 	.word	0x00000009
        /*0364*/ 	.word	0x00000028
        /*0368*/ 	.short	0x010a
        /*036a*/ 	.byte	0xff
	.zero		1


	//   ....[20]....
        /*036c*/ 	.word	0x00008250
        /*0370*/ 	.word	0x00000009
        /*0374*/ 	.word	0x00000008
        /*0378*/ 	.short	0x010a
        /*037a*/ 	.byte	0xff
	.zero		1


	//   ....[21]....
        /*037c*/ 	.word	0x000082a0
        /*0380*/ 	.word	0x00000002
        /*0384*/ 	.word	0x00000020
        /*0388*/ 	.short	0x010a
        /*038a*/ 	.byte	0xff
	.zero		1


	//   ....[22]....
        /*038c*/ 	.word	0x00008300
        /*0390*/ 	.word	0x00000009
        /*0394*/ 	.word	0x00000000
        /*0398*/ 	.short	0x010a
        /*039a*/ 	.byte	0xff
	.zero		1


	//   ....[23]....
        /*039c*/ 	.word	0x00008360
        /*03a0*/ 	.word	0x00000009
        /*03a4*/ 	.word	0x00000018
        /*03a8*/ 	.short	0x010a
        /*03aa*/ 	.byte	0xff
	.zero		1


	//   ....[24]....
        /*03ac*/ 	.word	0x000083c0
        /*03b0*/ 	.word	0x00000002
        /*03b4*/ 	.word	0x00000008
        /*03b8*/ 	.short	0x010a
        /*03ba*/ 	.byte	0xff
	.zero		1


	//   ....[25]....
        /*03bc*/ 	.word	0x00008e80
        /*03c0*/ 	.word	0x00000002
        /*03c4*/ 	.word	0x00000010
        /*03c8*/ 	.short	0x010a
        /*03ca*/ 	.byte	0xff
	.zero		1


	//----- nvinfo : EIATTR_NUM_MBARRIERS
	.align		4
.L_35:
        /*03cc*/ 	.byte	0x03, 0x38
        /*03ce*/ 	.short	0x0006


	//----- nvinfo : EIATTR_EXIT_INSTR_OFFSETS
	.align		4
        /*03d0*/ 	.byte	0x04, 0x1c
        /*03d2*/ 	.short	(.L_37 - .L_36)


	//   ....[0]....
.L_36:
        /*03d4*/ 	.word	0x000004e0


	//   ....[1]....
        /*03d8*/ 	.word	0x000081b0


	//----- nvinfo : EIATTR_REQNTID
	.align		4
.L_37:
        /*03dc*/ 	.byte	0x04, 0x10
        /*03de*/ 	.short	(.L_39 - .L_38)
.L_38:
        /*03e0*/ 	.word	0x00000020
        /*03e4*/ 	.word	0x00000001
        /*03e8*/ 	.word	0x00000001


	//----- nvinfo : EIATTR_CRS_STACK_SIZE
	.align		4
.L_39:
        /*03ec*/ 	.byte	0x04, 0x1e
        /*03ee*/ 	.short	(.L_41 - .L_40)
.L_40:
        /*03f0*/ 	.word	0x00000000


	//----- nvinfo : EIATTR_CBANK_PARAM_SIZE
	.align		4
.L_41:
        /*03f4*/ 	.byte	0x03, 0x19
        /*03f6*/ 	.short	0x022c


	//----- nvinfo : EIATTR_PARAM_CBANK
	.align		4
        /*03f8*/ 	.byte	0x04, 0x0a
        /*03fa*/ 	.short	(.L_43 - .L_42)
	.align		4
.L_42:
        /*03fc*/ 	.word	index@(.nv.constant0.kernel_cutlass_kernel_cudnnnative_sparse_attentionselectionNSA_select_attn_fwd_hmmaHopperSelectAttentionFwd_object_at__CopyAtom_ThrID10_TVLayoutSrc112801_TVLayoutDst112801_Valuetypebf16_t_0)
        /*0400*/ 	.short	0x0380
        /*0402*/ 	.short	0x022c


	//----- nvinfo : EIATTR_SW_WAR
	.align		4
.L_43:
        /*0404*/ 	.byte	0x04, 0x36
        /*0406*/ 	.short	(.L_45 - .L_44)
.L_44:
        /*0408*/ 	.word	0x00000008
.L_45:


//--------------------- .nv.compat                --------------------------
	.section	.nv.compat,"",@"SHT_CUDA_COMPAT_INFO"
	.align	4
        /*0000*/ 	.byte	0x02, 0x02, 0x02, 0x00, 0x02, 0x05, 0x05, 0x00, 0x02, 0x03, 0x01, 0x00, 0x02, 0x06, 0x01, 0x00


//--------------------- .nv.callgraph             --------------------------
	.section	.nv.callgraph,"",@"SHT_CUDA_CALLGRAPH"
	.align	4
	.sectionentsize	8
	.align		4
        /*0000*/ 	.word	0x00000000
	.align		4
        /*0004*/ 	.word	0xffffffff
	.align		4
        /*0008*/ 	.word	0x00000000
	.align		4
        /*000c*/ 	.word	0xfffffffe
	.align		4
        /*0010*/ 	.word	0x00000000
	.align		4
        /*0014*/ 	.word	0xfffffffd
	.align		4
        /*0018*/ 	.word	0x00000000
	.align		4
        /*001c*/ 	.word	0xfffffffc


//--------------------- .text.kernel_cutlass_kernel_cudnnnative_sparse_attentionselectionNSA_select_attn_fwd_hmmaHopperSelectAttentionFwd_object_at__CopyAtom_ThrID10_TVLayoutSrc112801_TVLayoutDst112801_Valuetypebf16_t_0 --------------------------
	.section	.text.kernel_cutlass_kernel_cudnnnative_sparse_attentionselectionNSA_select_attn_fwd_hmmaHopperSelectAttentionFwd_object_at__CopyAtom_ThrID10_TVLayoutSrc112801_TVLayoutDst112801_Valuetypebf16_t_0,"ax",@progbits
	.align	128
        .global         kernel_cutlass_kernel_cudnnnative_sparse_attentionselectionNSA_select_attn_fwd_hmmaHopperSelectAttentionFwd_object_at__CopyAtom_ThrID10_TVLayoutSrc112801_TVLayoutDst112801_Valuetypebf16_t_0
        .type           kernel_cutlass_kernel_cudnnnative_sparse_attentionselectionNSA_select_attn_fwd_hmmaHopperSelectAttentionFwd_object_at__CopyAtom_ThrID10_TVLayoutSrc112801_TVLayoutDst112801_Valuetypebf16_t_0,@function
        .size           kernel_cutlass_kernel_cudnnnative_sparse_attentionselectionNSA_select_attn_fwd_hmmaHopperSelectAttentionFwd_object_at__CopyAtom_ThrID10_TVLayoutSrc112801_TVLayoutDst112801_Valuetypebf16_t_0,(.L_x_96 - kernel_cutlass_kernel_cudnnnative_sparse_attentionselectionNSA_select_attn_fwd_hmmaHopperSelectAttentionFwd_object_at__CopyAtom_ThrID10_TVLayoutSrc112801_TVLayoutDst112801_Valuetypebf16_t_0)
        .other          kernel_cutlass_kernel_cudnnnative_sparse_attentionselectionNSA_select_attn_fwd_hmmaHopperSelectAttentionFwd_object_at__CopyAtom_ThrID10_TVLayoutSrc112801_TVLayoutDst112801_Valuetypebf16_t_0,@"STO_CUDA_ENTRY STV_DEFAULT"
kernel_cutlass_kernel_cudnnnative_sparse_attentionselectionNSA_select_attn_fwd_hmmaHopperSelectAttentionFwd_object_at__CopyAtom_ThrID10_TVLayoutSrc112801_TVLayoutDst112801_Valuetypebf16_t_0:
.text.kernel_cutlass_kernel_cudnnnative_sparse_attentionselectionNSA_select_attn_fwd_hmmaHopperSelectAttentionFwd_object_at__CopyAtom_ThrID10_TVLayoutSrc112801_TVLayoutDst112801_Valuetypebf16_t_0:
[----:B------:R-:W1:Y:S01]  /*0000*/  LDC R1, c[0x0][0x37c] ;  /* 0x0000df00ff017b82 */ /* 0x000e620000000800 */
[----:B------:R-:W2:Y:S07]  /*0010*/  S2R R3, SR_TID.X ;  /* 0x0000000000037919 */ /* 0x000eae0000002100 */
[----:B------:R-:W3:Y:S01]  /*0020*/  LDC.64 R4, c[0x0][0x590] ;  /* 0x00016400ff047b82 */ /* 0x000ee20000000a00 */
[----:B------:R-:W-:Y:S01]  /*0030*/  BSSY.RECONVERGENT B0, `(.L_x_0) ;  /* 0x000000e000007945 */ /* 0x000fe20003800200 */
[----:B------:R-:W4:Y:S01]  /*0040*/  S2R R7, SR_CTAID.Z ;  /* 0x0000000000077919 */ /* 0x000f220000002700 */
[----:B--2---:R-:W-:-:S04]  /*0050*/  SHF.R.U32.HI R248, RZ, 0x5, R3 ;  /* 0x00000005fff87819 */ /* 0x004fc80000011603 */
[----:B------:R-:W-:-:S13]  /*0060*/  ISETP.NE.AND P0, PT, R248, RZ, PT ;  /* 0x000000fff800720c */ /* 0x000fda0003f05270 */
[----:B-1--4-:R-:W-:Y:S05]  /*0070*/  @P0 BRA `(.L_x_1) ;  /* 0x0000000000240947 */ /* 0x012fea0003800000 */
[----:B------:R-:W1:Y:S02]  /*0080*/  LDCU.64 UR4, c[0x0][0x348] ;  /* 0x00006900ff0477ac */ /* 0x000e640008000a00 */
[----:B-1----:R-:W-:Y:S02]  /*0090*/  UIADD3 UR6, UP0, UPT, UR4, 0x80, URZ ;  /* 0x0000008004067890 */ /* 0x002fe4000ff1e0ff */
[----:B------:R1:W-:Y:S01]  /*00a0*/  UTMACCTL.PF [UR4] ;  /* 0x00000000040079b9 */ /* 0x0003e20008040000 */
[----:B------:R-:W-:Y:S02]  /*00b0*/  UIADD3 UR8, UP1, UPT, UR4, 0x180, URZ ;  /* 0x0000018004087890 */ /* 0x000fe4000ff3e0ff */
[----:B------:R-:W-:Y:S02]  /*00c0*/  UIADD3.X UR7, UPT, UPT, URZ, UR5, URZ, UP0, !UPT ;  /* 0x00000005ff077290 */ /* 0x000fe400087fe4ff */
[----:B------:R-:W-:-:S07]  /*00d0*/  UIADD3.X UR9, UPT, UPT, URZ, UR5, URZ, UP1, !UPT ;  /* 0x00000005ff097290 */ /* 0x000fce0008ffe4ff */
[----:B------:R1:W-:Y:S02]  /*00e0*/  UTMACCTL.PF [UR6] ;  /* 0x00000000060079b9 */ /* 0x0003e40008040000 */
[----:B------:R1:W-:Y:S02]  /*00f0*/  UTMACCTL.PF [UR8] ;  /* 0x00000000080079b9 */ /* 0x0003e40008040000 */
[----:B-1----:R-:W-:Y:S01]  /*0100*/  NOP ;  /* 0x0000000000007918 */ /* 0x002fe20000000000 */
.L_x_1:
[----:B------:R-:W-:Y:S05]  /*0110*/  BSYNC.RECONVERGENT B0 ;  /* 0x0000000000007941 */ /* 0x000fea0003800200 */
.L_x_0:
[----:B------:R-:W-:Y:S01]  /*0120*/  VOTEU.ALL UP3, P0 ;  /* 0x0000000000ff7886 */ /* 0x000fe20000060000 */
[----:B------:R-:W-:Y:S01]  /*0130*/  UMOV UR12, 0x1 ;  /* 0x00000001000c7882 */ /* 0x000fe20000000000 */
[----:B------:R-:W-:Y:S01]  /*0140*/  VOTEU.ALL UP2, P0 ;  /* 0x0000000000ff7886 */ /* 0x000fe20000040000 */
[----:B------:R-:W-:Y:S01]  /*0150*/  VOTEU.ALL UP1, P0 ;  /* 0x0000000000ff7886 */ /* 0x000fe20000020000 */
[----:B------:R-:W-:Y:S01]  /*0160*/  VOTEU.ALL UP0, P0 ;  /* 0x0000000000ff7886 */ /* 0x000fe20000000000 */
[----:B------:R-:W1:Y:S01]  /*0170*/  @!UP3 S2UR UR8, SR_CgaCtaId ;  /* 0x000000000008b9c3 */ /* 0x000e620000008800 */
[----:B------:R-:W-:Y:S01]  /*0180*/  @!UP3 UMOV UR4, 0x400 ;  /* 0x000004000004b882 */ /* 0x000fe20000000000 */
[----:B------:R-:W-:-:S04]  /*0190*/  @!UP3 UIADD3 UR14, UPT, UPT, -UR12, 0x100000, URZ ;  /* 0x001000000c0eb890 */ /* 0x000fc8000fffe1ff */
[----:B------:R-:W-:Y:S02]  /*01a0*/  @!UP3 USHF.L.U32 UR15, UR14, 0xb, URZ ;  /* 0x0000000b0e0fb899 */ /* 0x000fe400080006ff */
[----:B------:R-:W-:Y:S01]  /*01b0*/  @!UP3 USHF.L.U32 UR14, UR14, 0x1, URZ ;  /* 0x000000010e0eb899 */ /* 0x000fe200080006ff */
[----:B------:R-:W-:Y:S01]  /*01c0*/  @!UP3 UMOV UR10, 0x400 ;  /* 0x00000400000ab882 */ /* 0x000fe20000000000 */
[----:B------:R-:W-:-:S04]  /*01d0*/  @!UP3 UIADD3 UR16, UPT, UPT, -UR12, 0x100000, URZ ;  /* 0x001000000c10b890 */ /* 0x000fc8000fffe1ff */
[----:B------:R-:W-:Y:S02]  /*01e0*/  @!UP3 USHF.L.U32 UR17, UR16, 0xb, URZ ;  /* 0x0000000b1011b899 */ /* 0x000fe400080006ff */
[----:B------:R-:W-:Y:S01]  /*01f0*/  @!UP3 USHF.L.U32 UR16, UR16, 0x1, URZ ;  /* 0x000000011010b899 */ /* 0x000fe200080006ff */
[----:B------:R-:W-:Y:S01]  /*0200*/  VOTEU.ALL UP4, P0 ;  /* 0x0000000000ff7886 */ /* 0x000fe20000080000 */
[----:B------:R-:W-:Y:S01]  /*0210*/  VOTEU.ALL UP5, P0 ;  /* 0x0000000000ff7886 */ /* 0x000fe200000a0000 */
[----:B------:R-:W2:Y:S01]  /*0220*/  LDCU.64 UR6, c[0x0][0x358] ;  /* 0x00006b00ff0677ac */ /* 0x000ea20008000a00 */
[----:B------:R-:W4:Y:S01]  /*0230*/  @!UP3 S2UR UR5, SR_CgaCtaId ;  /* 0x000000000005b9c3 */ /* 0x000f220000008800 */
[----:B---3--:R-:W-:-:S07]  /*0240*/  IMAD.WIDE.U32 R4, R7, 0x4, R4 ;  /* 0x0000000407047825 */ /* 0x008fce00078e0004 */
[----:B------:R-:W3:Y:S01]  /*0250*/  @!UP3 S2UR UR11, SR_CgaCtaId ;  /* 0x00000000000bb9c3 */ /* 0x000ee20000008800 */
[----:B-1----:R-:W-:Y:S02]  /*0260*/  @!UP3 ULEA UR8, UR8, UR4, 0x18 ;  /* 0x000000040808b291 */ /* 0x002fe4000f8ec0ff */
[----:B----4-:R-:W-:Y:S02]  /*0270*/  @!UP3 ULEA UR9, UR5, UR4, 0x18 ;  /* 0x000000040509b291 */ /* 0x010fe4000f8ec0ff */
[----:B------:R-:W-:-:S04]  /*0280*/  @!UP3 UIADD3 UR4, UPT, UPT, -UR12, 0x100000, URZ ;  /* 0x001000000c04b890 */ /* 0x000fc8000fffe1ff */
[----:B------:R-:W-:Y:S02]  /*0290*/  @!UP3 USHF.L.U32 UR5, UR4, 0xb, URZ ;  /* 0x0000000b0405b899 */ /* 0x000fe400080006ff */
[----:B------:R-:W-:Y:S01]  /*02a0*/  @!UP3 USHF.L.U32 UR4, UR4, 0x1, URZ ;  /* 0x000000010404b899 */ /* 0x000fe200080006ff */
[----:B------:R-:W1:Y:S02]  /*02b0*/  FENCE.VIEW.ASYNC.S ;  /* 0x00000000000073c6 */ /* 0x000e640000000000 */
[----:B-1----:R1:W4:Y:S01]  /*02c0*/  @!UP2 SYNCS.EXCH.64 URZ, [UR8], UR14 ;  /* 0x0000000e08ffa5b2 */ /* 0x0023220008000100 */
[----:B---3--:R-:W-:Y:S01]  /*02d0*/  @!UP3 ULEA UR10, UR11, UR10, 0x18 ;  /* 0x0000000a0b0ab291 */ /* 0x008fe2000f8ec0ff */
[----:B------:R-:W-:Y:S01]  /*02e0*/  VOTEU.ALL UP3, P0 ;  /* 0x0000000000ff7886 */ /* 0x000fe20000060000 */
[----:B------:R1:W4:Y:S01]  /*02f0*/  @!UP1 SYNCS.EXCH.64 URZ, [UR8+0x8], UR14 ;  /* 0x0000080e08ff95b2 */ /* 0x0003220008000100 */
[----:B------:R-:W-:Y:S01]  /*0300*/  NOP ;  /* 0x0000000000007918 */ /* 0x000fe20000000000 */
[----:B----4-:R-:W-:Y:S06]  /*0310*/  BAR.SYNC.DEFER_BLOCKING 0x0 ;  /* 0x0000000000007b1d */ /* 0x010fec0000010000 */
[----:B------:R1:W3:Y:S01]  /*0320*/  @!UP0 SYNCS.EXCH.64 URZ, [UR9+0x20], UR16 ;  /* 0x0000201009ff85b2 */ /* 0x0002e20008000100 */
[----:B------:R1:W3:Y:S01]  /*0330*/  @!UP3 SYNCS.EXCH.64 URZ, [UR9+0x28], UR16 ;  /* 0x0000281009ffb5b2 */ /* 0x0002e20008000100 */
[----:B------:R-:W-:Y:S01]  /*0340*/  NOP ;  /* 0x0000000000007918 */ /* 0x000fe20000000000 */
[----:B---3--:R-:W-:Y:S06]  /*0350*/  BAR.SYNC.DEFER_BLOCKING 0x0 ;  /* 0x0000000000007b1d */ /* 0x008fec0000010000 */
[----:B------:R1:W3:Y:S01]  /*0360*/  @!UP4 SYNCS.EXCH.64 URZ, [UR10+0x10], UR4 ;  /* 0x000010040affc5b2 */ /* 0x0002e20008000100 */
[----:B------:R1:W3:Y:S01]  /*0370*/  @!UP5 SYNCS.EXCH.64 URZ, [UR10+0x18], UR4 ;  /* 0x000018040affd5b2 */ /* 0x0002e20008000100 */
[----:B------:R-:W-:Y:S01]  /*0380*/  NOP ;  /* 0x0000000000007918 */ /* 0x000fe20000000000 */
[----:B---3--:R-:W-:Y:S06]  /*0390*/  BAR.SYNC.DEFER_BLOCKING 0x0 ;  /* 0x0000000000007b1d */ /* 0x008fec0000010000 */
[----:B--2---:R-:W2:Y:S01]  /*03a0*/  LDG.E R247, desc[UR6][R4.64] ;  /* 0x0000000604f77981 */ /* 0x004ea2000c1e1900 */
[----:B------:R-:W-:Y:S01]  /*03b0*/  ISETP.GT.U32.AND P1, PT, R3, 0xf, PT ;  /* 0x0000000f0300780c */ /* 0x000fe20003f24070 */
[----:B------:R-:W2:Y:S01]  /*03c0*/  S2UR UR12, SR_CTAID.X ;  /* 0x00000000000c79c3 */ /* 0x000ea20000002500 */
[----:B------:R-:W3:Y:S11]  /*03d0*/  S2R R0, SR_CTAID.Y ;  /* 0x0000000000007919 */ /* 0x000ef60000002600 */
[----:B------:R-:W4:Y:S01]  /*03e0*/  @!P1 LDC.64 R6, c[0x0][0x598] ;  /* 0x00016600ff069b82 */ /* 0x000f220000000a00 */
[----:B---3--:R-:W-:-:S02]  /*03f0*/  @!P1 IMAD R9, R0, 0x10, R3 ;  /* 0x0000001000099824 */ /* 0x008fc400078e0203 */
[----:B------:R-:W3:Y:S01]  /*0400*/  LDG.E R0, desc[UR6][R4.64+0x4] ;  /* 0x0000040604007981 */ /* 0x000ee2000c1e1900 */
[----:B--2---:R-:W-:-:S04]  /*0410*/  @!P1 VIADD R2, R247, UR12 ;  /* 0x0000000cf7029c36 */ /* 0x004fc80008000000 */
[----:B------:R-:W-:-:S04]  /*0420*/  @!P1 IMAD R9, R2, 0x40, R9 ;  /* 0x0000004002099824 */ /* 0x000fc800078e0209 */
[----:B----4-:R-:W-:-:S06]  /*0430*/  @!P1 IMAD.WIDE R6, R9, 0x4, R6 ;  /* 0x0000000409069825 */ /* 0x010fcc00078e0206 */
[----:B------:R-:W2:Y:S01]  /*0440*/  @!P1 LDG.E R6, desc[UR6][R6.64] ;  /* 0x0000000606069981 */ /* 0x000ea2000c1e1900 */
[----:B------:R-:W4:Y:S01]  /*0450*/  @!P1 S2R R9, SR_CgaCtaId ;  /* 0x0000000000099919 */ /* 0x000f220000008800 */
[----:B------:R-:W-:-:S04]  /*0460*/  @!P1 MOV R2, 0x400 ;  /* 0x0000040000029802 */ /* 0x000fc80000000f00 */
[----:B----4-:R-:W-:-:S05]  /*0470*/  @!P1 LEA R2, R9, R2, 0x18 ;  /* 0x0000000209029211 */ /* 0x010fca00078ec0ff */
[----:B------:R-:W-:Y:S02]  /*0480*/  @!P1 IMAD R9, R3, 0x4, R2 ;  /* 0x0000000403099824 */ /* 0x000fe400078e0202 */
[----:B---3--:R-:W-:-:S05]  /*0490*/  IMAD.IADD R0, R0, 0x1, -R247 ;  /* 0x0000000100007824 */ /* 0x008fca00078e0af7 */
[----:B------:R-:W-:Y:S01]  /*04a0*/  ISETP.LE.AND P2, PT, R0, UR12, PT ;  /* 0x0000000c00007c0c */ /* 0x000fe2000bf43270 */
[----:B------:R-:W3:Y:S01]  /*04b0*/  S2UR UR13, SR_CTAID.Y ;  /* 0x00000000000d79c3 */ /* 0x000ee20000002600 */
[----:B--2---:R1:W-:Y:S07]  /*04c0*/  @!P1 STS [R9+0x19880], R6 ;  /* 0x0198800609009388 */ /* 0x0043ee0000000800 */
[----:B------:R-:W-:Y:S06]  /*04d0*/  BAR.SYNC.DEFER_BLOCKING 0x0 ;  /* 0x0000000000007b1d */ /* 0x000fec0000010000 */
[----:B-1-3--:R-:W-:Y:S05]  /*04e0*/  @P2 EXIT ;  /* 0x000000000000294d */ /* 0x00afea0003800000 */
[----:B------:R-:W-:Y:S01]  /*04f0*/  R2UR UR8, R247 ;  /* 0x00000000f70872ca */ /* 0x000fe200000e0000 */
[----:B------:R-:W1:-:S12]  /*0500*/  LDCU.64 UR4, c[0x0][0x5a0] ;  /* 0x0000b400ff0477ac */ /* 0x000e580008000a00 */
[----:B------:R-:W-:-:S04]  /*0510*/  UIADD3 UR12, UPT, UPT, UR8, UR12, URZ ;  /* 0x0000000c080c7290 */ /* 0x000fc8000fffe0ff */
[----:B------:R-:W-:-:S04]  /*0520*/  ULEA UR8, UR12, UR13, 0x2 ;  /* 0x0000000d0c087291 */ /* 0x000fc8000f8e10ff */
[----:B-1----:R-:W-:-:S06]  /*0530*/  UIMAD.WIDE UR4, UR8, 0x4, UR4 ;  /* 0x00000004080478a5 */ /* 0x002fcc000f8e0204 */
[----:B------:R-:W-:Y:S02]  /*0540*/  IMAD.U32 R4, RZ, RZ, UR4 ;  /* 0x00000004ff047e24 */ /* 0x000fe4000f8e00ff */
[----:B------:R-:W-:Y:S01]  /*0550*/  IMAD.U32 R5, RZ, RZ, UR5 ;  /* 0x00000005ff057e24 */ /* 0x000fe2000f8e00ff */
[----:B------:R-:W-:Y:S02]  /*0560*/  BSSY B0, `(.L_x_2) ;  /* 0x00001b1000007945 */ /* 0x000fe40003800000 */
[----:B------:R-:W1:Y:S02]  /*0570*/  LDCU UR4, c[0x0][0x5a8] ;  /* 0x0000b500ff0477ac */ /* 0x000e640008000800 */
[----:B------:R2:W5:Y:S01]  /*0580*/  LDG.E R246, desc[UR6][R4.64] ;  /* 0x0000000604f67981 */ /* 0x000562000c1e1900 */
[----:B------:R-:W-:Y:S01]  /*0590*/  LOP3.LUT R7, R3, 0xf, RZ, 0xc0, !PT ;  /* 0x0000000f03077812 */ /* 0x000fe200078ec0ff */
[----:B------:R-:W-:Y:S02]  /*05a0*/  IMAD.MOV.U32 R245, RZ, RZ, 0x1 ;  /* 0x00000001fff57424 */ /* 0x000fe400078e00ff */
[----:B------:R-:W-:Y:S01]  /*05b0*/  IMAD.MOV.U32 R244, RZ, RZ, RZ ;  /* 0x000000fffff47224 */ /* 0x000fe200078e00ff */
[----:B------:R-:W-:Y:S06]  /*05c0*/  @P0 BRA `(.L_x_3) ;  /* 0x0000001800a80947 */ /* 0x000fec0003800000 */
[----:B--2---:R-:W2:Y:S01]  /*05d0*/  S2R R5, SR_CgaCtaId ;  /* 0x0000000000057919 */ /* 0x004ea20000008800 */
[----:B------:R-:W-:Y:S01]  /*05e0*/  MOV R2, 0x400 ;  /* 0x0000040000027802 */ /* 0x000fe20000000f00 */
[----:B------:R-:W-:-:S03]  /*05f0*/  IMAD.MOV.U32 R0, RZ, RZ, -0x80000000 ;  /* 0x80000000ff007424 */ /* 0x000fc600078e00ff */
[----:B--2---:R-:W-:-:S04]  /*0600*/  LEA R9, R5, R2, 0x18 ;  /* 0x0000000205097211 */ /* 0x004fc800078ec0ff */
[----:B------:R-:W2:Y:S02]  /*0610*/  SYNCS.PHASECHK.TRANS64.TRYWAIT P0, [R9+URZ+0x28], R0 ;  /* 0x00002800090075a7 */ /* 0x000ea400080011ff */
[----:B--2---:R-:W-:Y:S05]  /*0620*/  @!P0 BRA `(.L_x_4) ;  /* 0x0000007800e48947 */ /* 0x004fea0003800000 */
.L_x_81:
[----:B------:R-:W-:Y:S02]  /*0630*/  ELECT P1, URZ, PT ;  /* 0x0000000000ff782f */ /* 0x000fe40003820000 */
[----:B------:R-:W-:Y:S02]  /*0640*/  R2UR UR5, R9 ;  /* 0x00000000090572ca */ /* 0x000fe400000e0000 */
[----:B------:R-:W-:-:S09]  /*0650*/  ELECT P0, URZ, PT ;  /* 0x0000000000ff782f */ /* 0x000fd20003800000 */
[----:B------:R-:W-:-:S04]  /*0660*/  @P1 IMAD.MOV.U32 R2, RZ, RZ, 0x1800 ;  /* 0x00001800ff021424 */ /* 0x000fc800078e00ff */
[----:B------:R-:W-:Y:S01]  /*0670*/  VOTEU.ANY UP0, P0 ;  /* 0x0000000000ff7886 */ /* 0x000fe20000000100 */
[----:B------:R-:W-:Y:S01]  /*0680*/  VOTEU.ANY UP1, P0 ;  /* 0x0000000000ff7886 */ /* 0x000fe20000020100 */
[----:B------:R3:W-:Y:S01]  /*0690*/  @P1 SYNCS.ARRIVE.TRANS64 RZ, [R9+URZ+0x20], R2 ;  /* 0x0000200209ff19a7 */ /* 0x0007e200080000ff */
[----:B------:R-:W-:Y:S02]  /*06a0*/  PLOP3.LUT P1, PT, PT, PT, PT, 0x8, 0x80 ;  /* 0x000000000080781c */ /* 0x000fe40003f2e170 */
[----:B------:R-:W4:Y:S01]  /*06b0*/  @UP0 LDCU.64 UR14, c[0x0][0x348] ;  /* 0x00006900ff0e07ac */ /* 0x000f220008000a00 */
[----:B------:R-:W-:Y:S02]  /*06c0*/  @UP0 UIADD3 UR8, UPT, UPT, UR5, 0x80, URZ ;  /* 0x0000008005080890 */ /* 0x000fe4000fffe0ff */
[----:B------:R-:W-:Y:S01]  /*06d0*/  @UP0 UIADD3 UR9, UPT, UPT, UR5, 0x20, URZ ;  /* 0x0000002005090890 */ /* 0x000fe2000fffe0ff */
[----:B------:R-:W-:Y:S01]  /*06e0*/  @UP0 UMOV UR10, URZ ;  /* 0x000000ff000a0c82 */ /* 0x000fe20008000000 */
[----:B------:R-:W-:-:S10]  /*06f0*/  @UP0 UMOV UR11, URZ ;  /* 0x000000ff000b0c82 */ /* 0x000fd40008000000 */
.L_x_5:
[----:B------:R-:W-:Y:S01]  /*0700*/  @P0 ELECT P1, URZ, PT ;  /* 0x0000000000ff082f */ /* 0x000fe20003820000 */
[----:B----4-:R4:W-:-:S12]  /*0710*/  @UP1 UTMALDG.4D [UR8], [UR14], desc[URZ] ;  /* 0x0000ff080e0015b4 */ /* 0x0109d80008019000 */
[----:B------:R-:W-:Y:S02]  /*0720*/  @P1 PLOP3.LUT P0, PT, P1, PT, PT, 0x8, 0x80 ;  /* 0x000000000080181c */ /* 0x000fe40000f0e170 */
[----:B------:R-:W-:-:S11]  /*0730*/  PLOP3.LUT P1, PT, PT, PT, PT, 0x8, 0x80 ;  /* 0x000000000080781c */ /* 0x000fd60003f2e170 */
[----:B----4-:R-:W-:Y:S05]  /*0740*/  @P0 BRA.U.ANY `(.L_x_5) ;  /* 0xfffffffd00ec0947 */ /* 0x010fea000393ffff */
[----:B------:R-:W-:Y:S02]  /*0750*/  ELECT P0, URZ, PT ;  /* 0x0000000000ff782f */ /* 0x000fe40003800000 */
[----:B------:R-:W-:-:S11]  /*0760*/  PLOP3.LUT P1, PT, PT, PT, PT, 0x8, 0x80 ;  /* 0x000000000080781c */ /* 0x000fd60003f2e170 */
[----:B------:R-:W-:Y:S01]  /*0770*/  VOTEU.ANY UP0, P0 ;  /* 0x0000000000ff7886 */ /* 0x000fe20000000100 */
[----:B------:R-:W-:-:S04]  /*0780*/  VOTEU.ANY UP1, P0 ;  /* 0x0000000000ff7886 */ /* 0x000fc80000020100 */
[----:B------:R-:W4:Y:S01]  /*0790*/  @UP0 LDCU.64 UR14, c[0x0][0x348] ;  /* 0x00006900ff0e07ac */ /* 0x000f220008000a00 */
[----:B------:R-:W-:Y:S02]  /*07a0*/  @UP0 UIADD3 UR8, UPT, UPT, UR5, 0x180, URZ ;  /* 0x0000018005080890 */ /* 0x000fe4000fffe0ff */
[----:B------:R-:W-:Y:S01]  /*07b0*/  @UP0 UIADD3 UR9, UPT, UPT, UR5, 0x20, URZ ;  /* 0x0000002005090890 */ /* 0x000fe2000fffe0ff */
[----:B------:R-:W-:Y:S01]  /*07c0*/  @UP0 UMOV UR10, 0x8 ;  /* 0x00000008000a0882 */ /* 0x000fe20000000000 */
[----:B------:R-:W-:-:S10]  /*07d0*/  @UP0 UMOV UR11, URZ ;  /* 0x000000ff000b0c82 */ /* 0x000fd40008000000 */
.L_x_6:
        /* <DEDUP_REMOVED lines=14> */
.L_x_7:
        /* <DEDUP_REMOVED lines=14> */
.L_x_8:
        /* <DEDUP_REMOVED lines=14> */
.L_x_9:
        /* <DEDUP_REMOVED lines=14> */
.L_x_10:
        /* <DEDUP_REMOVED lines=14> */
.L_x_11:
        /* <DEDUP_REMOVED lines=14> */
.L_x_12:
        /* <DEDUP_REMOVED lines=14> */
.L_x_13:
        /* <DEDUP_REMOVED lines=14> */
.L_x_14:
        /* <DEDUP_REMOVED lines=14> */
.L_x_15:
        /* <DEDUP_REMOVED lines=14> */
.L_x_16:
        /* <DEDUP_REMOVED lines=14> */
.L_x_17:
        /* <DEDUP_REMOVED lines=14> */
.L_x_18:
        /* <DEDUP_REMOVED lines=14> */
.L_x_19:
        /* <DEDUP_REMOVED lines=14> */
.L_x_20:
        /* <DEDUP_REMOVED lines=14> */
.L_x_21:
        /* <DEDUP_REMOVED lines=14> */
.L_x_22:
        /* <DEDUP_REMOVED lines=14> */
.L_x_23:
        /* <DEDUP_REMOVED lines=14> */
.L_x_24:
        /* <DEDUP_REMOVED lines=14> */
.L_x_25:
        /* <DEDUP_REMOVED lines=14> */
.L_x_26:
        /* <DEDUP_REMOVED lines=14> */
.L_x_27:
        /* <DEDUP_REMOVED lines=14> */
.L_x_28:
[----:B------:R-:W-:Y:S01]  /*1b20*/  @P0 ELECT P1, URZ, PT ;  /* 0x0000000000ff082f */ /* 0x000fe20003820000 */
[----:B----4-:R4:W-:-:S12]  /*1b30*/  @UP1 UTMALDG.4D [UR8], [UR14], desc[URZ] ;  /* 0x0000ff080e0015b4 */ /* 0x0109d80008019000 */
[----:B------:R-:W-:Y:S02]  /*1b40*/  @P1 PLOP3.LUT P0, PT, P1, PT, PT, 0x8, 0x80 ;  /* 0x000000000080181c */ /* 0x000fe40000f0e170 */
[----:B------:R-:W-:-:S11]  /*1b50*/  PLOP3.LUT P1, PT, PT, PT, PT, 0x8, 0x80 ;  /* 0x000000000080781c */ /* 0x000fd60003f2e170 */
[----:B----4-:R-:W-:Y:S05]  /*1b60*/  @P0 BRA.U.ANY `(.L_x_28) ;  /* 0xfffffffd00ec0947 */ /* 0x010fea000393ffff */
[----:B-----5:R-:W-:-:S13]  /*1b70*/  ISETP.GE.AND P0, PT, R246, 0x1, PT ;  /* 0x00000001f600780c */ /* 0x020fda0003f06270 */
[----:B------:R-:W-:Y:S05]  /*1b80*/  @!P0 BRA `(.L_x_3) ;  /* 0x0000000400388947 */ /* 0x000fea0003800000 */
[----:B------:R-:W4:Y:S02]  /*1b90*/  SYNCS.PHASECHK.TRANS64.TRYWAIT P0, [R9+URZ+0x8], R0 ;  /* 0x00000800090075a7 */ /* 0x000f2400080011ff */
[----:B----4-:R-:W-:Y:S05]  /*1ba0*/  @!P0 BRA `(.L_x_29) ;  /* 0x0000006400a08947 */ /* 0x010fea0003800000 */
.L_x_82:
[----:B------:R-:W-:Y:S01]  /*1bb0*/  ELECT P0, URZ, PT ;  /* 0x0000000000ff782f */ /* 0x000fe20003800000 */
[----:B------:R-:W-:Y:S01]  /*1bc0*/  IMAD R0, R246, 0x4, R9 ;  /* 0x00000004f6007824 */ /* 0x000fe200078e0209 */
[----:B------:R-:W-:Y:S02]  /*1bd0*/  ELECT P1, URZ, PT ;  /* 0x0000000000ff782f */ /* 0x000fe40003820000 */
[----:B------:R-:W-:-:S09]  /*1be0*/  R2UR UR5, R9 ;  /* 0x00000000090572ca */ /* 0x000fd200000e0000 */
[----:B--2---:R-:W2:Y:S01]  /*1bf0*/  @P0 LDC.64 R4, c[0x0][0x348] ;  /* 0x0000d200ff040b82 */ /* 0x004ea20000000a00 */
[----:B------:R-:W-:Y:S01]  /*1c00*/  @P0 R2UR UR17, R9 ;  /* 0x00000000091102ca */ /* 0x000fe200000e0000 */
[----:B---3--:R-:W-:Y:S01]  /*1c10*/  @P1 IMAD.MOV.U32 R2, RZ, RZ, 0xc000 ;  /* 0x0000c000ff021424 */ /* 0x008fe200078e00ff */
[----:B------:R-:W-:Y:S01]  /*1c20*/  VOTEU.ANY UP0, P0 ;  /* 0x0000000000ff7886 */ /* 0x000fe20000000100 */
[----:B------:R-:W-:Y:S02]  /*1c30*/  VOTEU.ANY UP1, P0 ;  /* 0x0000000000ff7886 */ /* 0x000fe40000020100 */
[----:B------:R2:W-:Y:S01]  /*1c40*/  @P1 SYNCS.ARRIVE.TRANS64 RZ, [R9+URZ], R2 ;  /* 0x0000000209ff19a7 */ /* 0x0005e200080000ff */
[----:B------:R-:W3:Y:S01]  /*1c50*/  LDS R0, [R0+0x1987c] ;  /* 0x01987c0000007984 */ /* 0x000ee20000000800 */
[----:B------:R-:W-:Y:S01]  /*1c60*/  @UP0 UIADD3 UR16, UPT, UPT, UR5, 0x1880, URZ ;  /* 0x0000188005100890 */ /* 0x000fe2000fffe0ff */
[----:B------:R-:W-:Y:S01]  /*1c70*/  @UP0 UMOV UR18, URZ ;  /* 0x000000ff00120c82 */ /* 0x000fe20008000000 */
[----:B--2---:R-:W-:-:S04]  /*1c80*/  @P0 IADD3 R2, P1, PT, R4, 0x80, RZ ;  /* 0x0000008004020810 */ /* 0x004fc80007f3e0ff */
[----:B------:R-:W-:Y:S01]  /*1c90*/  @P0 R2UR UR8, R2 ;  /* 0x00000000020802ca */ /* 0x000fe200000e0000 */
[----:B------:R-:W-:Y:S01]  /*1ca0*/  @P0 IMAD.X R4, RZ, RZ, R5, P1 ;  /* 0x000000ffff040224 */ /* 0x000fe200008e0605 */
[----:B------:R-:W-:-:S04]  /*1cb0*/  PLOP3.LUT P1, PT, PT, PT, PT, 0x8, 0x80 ;  /* 0x000000000080781c */ /* 0x000fc80003f2e170 */
[----:B------:R-:W-:-:S07]  /*1cc0*/  @P0 R2UR UR9, R4 ;  /* 0x00000000040902ca */ /* 0x000fce00000e0000 */
[----:B------:R-:W-:-:S05]  /*1cd0*/  IMAD.U32 R4, RZ, RZ, UR8 ;  /* 0x00000008ff047e24 */ /* 0x000fca000f8e00ff */
[----:B------:R-:W-:Y:S01]  /*1ce0*/  @P0 R2UR UR8, R4 ;  /* 0x00000000040802ca */ /* 0x000fe200000e0000 */
[----:B------:R-:W-:Y:S02]  /*1cf0*/  IMAD.U32 R5, RZ, RZ, UR9 ;  /* 0x00000009ff057e24 */ /* 0x000fe4000f8e00ff */
[----:B---3--:R-:W-:-:S03]  /*1d00*/  IMAD R2, R0, 0x80, R247 ;  /* 0x0000008000027824 */ /* 0x008fc600078e02f7 */
[----:B------:R-:W-:Y:S02]  /*1d10*/  @P0 R2UR UR9, R5 ;  /* 0x00000000050902ca */ /* 0x000fe400000e0000 */
[----:B------:R-:W-:-:S15]  /*1d20*/  R2UR UR19, R2 ;  /* 0x00000000021372ca */ /* 0x000fde00000e0000 */
.L_x_30:
[----:B------:R-:W-:Y:S01]  /*1d30*/  @P0 ELECT P1, URZ, PT ;  /* 0x0000000000ff082f */ /* 0x000fe20003820000 */
[----:B------:R-:W-:Y:S02]  /*1d40*/  UMOV UR20, UR13 ;  /* 0x0000000d00147c82 */ /* 0x000fe40008000000 */
[----:B------:R2:W-:Y:S10]  /*1d50*/  @UP1 UTMALDG.3D [UR16], [UR8], desc[URZ] ;  /* 0x0000ff10080015b4 */ /* 0x0005f40008011000 */
[----:B------:R-:W-:-:S02]  /*1d60*/  @P1 PLOP3.LUT P0, PT, P1, PT, PT, 0x8, 0x80 ;  /* 0x000000000080181c */ /* 0x000fc40000f0e170 */
[----:B------:R-:W-:-:S11]  /*1d70*/  PLOP3.LUT P1, PT, PT, PT, PT, 0x8, 0x80 ;  /* 0x000000000080781c */ /* 0x000fd60003f2e170 */
[----:B--2---:R-:W-:Y:S05]  /*1d80*/  @P0 BRA.U.ANY `(.L_x_30) ;  /* 0xfffffffd00e80947 */ /* 0x004fea000393ffff */
[----:B------:R-:W-:-:S13]  /*1d90*/  ELECT P0, URZ, PT ;  /* 0x0000000000ff782f */ /* 0x000fda0003800000 */
[----:B------:R-:W2:Y:S01]  /*1da0*/  @P0 LDC.64 R4, c[0x0][0x348] ;  /* 0x0000d200ff040b82 */ /* 0x000ea20000000a00 */
[----:B------:R-:W-:Y:S01]  /*1db0*/  @P0 R2UR UR17, R9 ;  /* 0x00000000091102ca */ /* 0x000fe200000e0000 */
[----:B------:R-:W-:Y:S01]  /*1dc0*/  VOTEU.ANY UP0, P0 ;  /* 0x0000000000ff7886 */ /* 0x000fe20000000100 */
[----:B------:R-:W-:-:S04]  /*1dd0*/  VOTEU.ANY UP1, P0 ;  /* 0x0000000000ff7886 */ /* 0x000fc80000020100 */
[----:B------:R-:W-:Y:S01]  /*1de0*/  @UP0 UIADD3 UR16, UPT, UPT, UR5, 0x5880, URZ ;  /* 0x0000588005100890 */ /* 0x000fe2000fffe0ff */
[----:B------:R-:W-:Y:S01]  /*1df0*/  @UP0 UMOV UR18, 0x40 ;  /* 0x0000004000120882 */ /* 0x000fe20000000000 */
[----:B--2---:R-:W-:-:S04]  /*1e00*/  @P0 IADD3 R0, P1, PT, R4, 0x80, RZ ;  /* 0x0000008004000810 */ /* 0x004fc80007f3e0ff */
[----:B------:R-:W-:Y:S01]  /*1e10*/  @P0 R2UR UR8, R0 ;  /* 0x00000000000802ca */ /* 0x000fe200000e0000 */
[----:B------:R-:W-:Y:S01]  /*1e20*/  @P0 IMAD.X R4, RZ, RZ, R5, P1 ;  /* 0x000000ffff040224 */ /* 0x000fe200008e0605 */
[----:B------:R-:W-:-:S04]  /*1e30*/  PLOP3.LUT P1, PT, PT, PT, PT, 0x8, 0x80 ;  /* 0x000000000080781c */ /* 0x000fc80003f2e170 */
[----:B------:R-:W-:-:S07]  /*1e40*/  @P0 R2UR UR9, R4 ;  /* 0x00000000040902ca */ /* 0x000fce00000e0000 */
[----:B------:R-:W-:-:S05]  /*1e50*/  IMAD.U32 R4, RZ, RZ, UR8 ;  /* 0x00000008ff047e24 */ /* 0x000fca000f8e00ff */
[----:B------:R-:W-:Y:S01]  /*1e60*/  @P0 R2UR UR8, R4 ;  /* 0x00000000040802ca */ /* 0x000fe200000e0000 */
[----:B------:R-:W-:-:S05]  /*1e70*/  IMAD.U32 R5, RZ, RZ, UR9 ;  /* 0x00000009ff057e24 */ /* 0x000fca000f8e00ff */
[----:B------:R-:W-:-:S15]  /*1e80*/  @P0 R2UR UR9, R5 ;  /* 0x00000000050902ca */ /* 0x000fde00000e0000 */
.L_x_31:
[----:B------:R-:W-:Y:S01]  /*1e90*/  @P0 ELECT P1, URZ, PT ;  /* 0x0000000000ff082f */ /* 0x000fe20003820000 */
[----:B------:R-:W-:Y:S02]  /*1ea0*/  UMOV UR20, UR13 ;  /* 0x0000000d00147c82 */ /* 0x000fe40008000000 */
[----:B------:R2:W-:Y:S10]  /*1eb0*/  @UP1 UTMALDG.3D [UR16], [UR8], desc[URZ] ;  /* 0x0000ff10080015b4 */ /* 0x0005f40008011000 */
[----:B------:R-:W-:-:S02]  /*1ec0*/  @P1 PLOP3.LUT P0, PT, P1, PT, PT, 0x8, 0x80 ;  /* 0x000000000080181c */ /* 0x000fc40000f0e170 */
[----:B------:R-:W-:-:S11]  /*1ed0*/  PLOP3.LUT P1, PT, PT, PT, PT, 0x8, 0x80 ;  /* 0x000000000080781c */ /* 0x000fd60003f2e170 */
[----:B--2---:R-:W-:Y:S05]  /*1ee0*/  @P0 BRA.U.ANY `(.L_x_31) ;  /* 0xfffffffd00e80947 */ /* 0x004fea000393ffff */
[----:B------:R-:W-:Y:S01]  /*1ef0*/  ELECT P0, URZ, PT ;  /* 0x0000000000ff782f */ /* 0x000fe20003800000 */
[----:B------:R-:W-:Y:S02]  /*1f00*/  IMAD.MOV.U32 R245, RZ, RZ, RZ ;  /* 0x000000fffff57224 */ /* 0x000fe400078e00ff */
[----:B------:R-:W-:-:S10]  /*1f10*/  IMAD.MOV.U32 R244, RZ, RZ, 0x1 ;  /* 0x00000001fff47424 */ /* 0x000fd400078e00ff */
        /* <DEDUP_REMOVED lines=15> */
.L_x_32:
[----:B------:R-:W-:Y:S01]  /*2010*/  @P0 ELECT P1, URZ, PT ;  /* 0x0000000000ff082f */ /* 0x000fe20003820000 */
[----:B------:R-:W-:Y:S02]  /*2020*/  UMOV UR20, UR13 ;  /* 0x0000000d00147c82 */ /* 0x000fe40008000000 */
[----:B------:R4:W-:Y:S10]  /*2030*/  @UP1 UTMALDG.3D [UR16], [UR8], desc[URZ] ;  /* 0x0000ff10080015b4 */ /* 0x0009f40008011000 */
[----:B------:R-:W-:-:S02]  /*2040*/  @P1 PLOP3.LUT P0, PT, P1, PT, PT, 0x8, 0x80 ;  /* 0x000000000080181c */ /* 0x000fc40000f0e170 */
[----:B------:R-:W-:-:S11]  /*2050*/  PLOP3.LUT P1, PT, PT, PT, PT, 0x8, 0x80 ;  /* 0x000000000080781c */ /* 0x000fd60003f2e170 */
[----:B----4-:R-:W-:Y:S05]  /*2060*/  @P0 BRA.U.ANY `(.L_x_32) ;  /* 0xfffffffd00e80947 */ /* 0x010fea000393ffff */
.L_x_3:
[----:B-1----:R-:W-:Y:S05]  /*2070*/  BSYNC B0 ;  /* 0x0000000000007941 */ /* 0x002fea0003800000 */
.L_x_2:
[----:B------:R-:W1:Y:S01]  /*2080*/  S2UR UR8, SR_CgaCtaId ;  /* 0x00000000000879c3 */ /* 0x000e620000008800 */
[----:B------:R-:W-:Y:S01]  /*2090*/  UMOV UR5, 0x400 ;  /* 0x0000040000057882 */ /* 0x000fe20000000000 */
[----:B-----5:R-:W-:Y:S01]  /*20a0*/  ISETP.GE.AND P1, PT, R246, 0x1, PT ;  /* 0x00000001f600780c */ /* 0x020fe20003f26270 */
[----:B------:R-:W-:Y:S01]  /*20b0*/  IMAD.MOV.U32 R242, RZ, RZ, RZ ;  /* 0x000000fffff27224 */ /* 0x000fe200078e00ff */
[----:B------:R-:W-:Y:S01]  /*20c0*/  PLOP3.LUT P0, PT, PT, PT, PT, 0x80, 0x8 ;  /* 0x000000000008781c */ /* 0x000fe20003f0f070 */
[----:B------:R-:W-:Y:S01]  /*20d0*/  IMAD.MOV.U32 R243, RZ, RZ, -0x800000 ;  /* 0xff800000fff37424 */ /* 0x000fe200078e00ff */
[----:B------:R-:W-:Y:S02]  /*20e0*/  CS2R R168, SRZ ;  /* 0x0000000000a87805 */ /* 0x000fe4000001ff00 */
[----:B------:R-:W-:Y:S02]  /*20f0*/  CS2R R170, SRZ ;  /* 0x0000000000aa7805 */ /* 0x000fe4000001ff00 */
[----:B------:R-:W-:-:S02]  /*2100*/  CS2R R164, SRZ ;  /* 0x0000000000a47805 */ /* 0x000fc4000001ff00 */
[----:B------:R-:W-:Y:S02]  /*2110*/  CS2R R166, SRZ ;  /* 0x0000000000a67805 */ /* 0x000fe4000001ff00 */
[----:B------:R-:W-:Y:S02]  /*2120*/  CS2R R160, SRZ ;  /* 0x0000000000a07805 */ /* 0x000fe4000001ff00 */
[----:B------:R-:W-:Y:S02]  /*2130*/  CS2R R162, SRZ ;  /* 0x0000000000a27805 */ /* 0x000fe4000001ff00 */
        /* <DEDUP_REMOVED lines=11> */
[----:B------:R-:W-:Y:S01]  /*21f0*/  CS2R R138, SRZ ;  /* 0x00000000008a7805 */ /* 0x000fe2000001ff00 */
[----:B-1----:R-:W-:Y:S01]  /*2200*/  ULEA UR5, UR8, UR5, 0x18 ;  /* 0x0000000508057291 */ /* 0x002fe2000f8ec0ff */
[----:B------:R-:W-:Y:S02]  /*2210*/  CS2R R132, SRZ ;  /* 0x0000000000847805 */ /* 0x000fe4000001ff00 */
[----:B------:R-:W-:Y:S02]  /*2220*/  CS2R R134, SRZ ;  /* 0x0000000000867805 */ /* 0x000fe4000001ff00 */
[----:B------:R-:W-:-:S02]  /*2230*/  CS2R R128, SRZ ;  /* 0x0000000000807805 */ /* 0x000fc4000001ff00 */
[----:B------:R-:W-:Y:S02]  /*2240*/  CS2R R130, SRZ ;  /* 0x0000000000827805 */ /* 0x000fe4000001ff00 */
[----:B------:R-:W-:Y:S01]  /*2250*/  CS2R R124, SRZ ;  /* 0x00000000007c7805 */ /* 0x000fe2000001ff00 */
[----:B---3--:R-:W-:Y:S01]  /*2260*/  IMAD.U32 R2, RZ, RZ, UR5 ;  /* 0x00000005ff027e24 */ /* 0x008fe2000f8e00ff */
[----:B------:R-:W-:Y:S02]  /*2270*/  CS2R R126, SRZ ;  /* 0x00000000007e7805 */ /* 0x000fe4000001ff00 */
[----:B------:R-:W-:Y:S02]  /*2280*/  CS2R R120, SRZ ;  /* 0x0000000000787805 */ /* 0x000fe4000001ff00 */
[----:B------:R-:W-:Y:S01]  /*2290*/  CS2R R122, SRZ ;  /* 0x00000000007a7805 */ /* 0x000fe2000001ff00 */
[----:B------:R-:W1:Y:S01]  /*22a0*/  SYNCS.PHASECHK.TRANS64.TRYWAIT P2, [R2+URZ+0x20], RZ ;  /* 0x000020ff020075a7 */ /* 0x000e6200080411ff */
[----:B------:R-:W-:-:S02]  /*22b0*/  CS2R R116, SRZ ;  /* 0x0000000000747805 */ /* 0x000fc4000001ff00 */
[----:B------:R-:W-:Y:S02]  /*22c0*/  CS2R R118, SRZ ;  /* 0x0000000000767805 */ /* 0x000fe4000001ff00 */
[----:B------:R-:W-:Y:S02]  /*22d0*/  CS2R R112, SRZ ;  /* 0x0000000000707805 */ /* 0x000fe4000001ff00 */
[----:B------:R-:W-:Y:S02]  /*22e0*/  CS2R R114, SRZ ;  /* 0x0000000000727805 */ /* 0x000fe4000001ff00 */
[----:B------:R-:W-:Y:S01]  /*22f0*/  CS2R R108, SRZ ;  /* 0x00000000006c7805 */ /* 0x000fe2000001ff00 */
[----:B------:R-:W-:Y:S02]  /*2300*/  IMAD.MOV.U32 R110, RZ, RZ, RZ ;  /* 0x000000ffff6e7224 */ /* 0x000fe400078e00ff */
[----:B------:R-:W-:Y:S01]  /*2310*/  IMAD R7, R7, 0x10, R2 ;  /* 0x0000001007077824 */ /* 0x000fe200078e0202 */
[----:B-1----:R-:W-:Y:S06]  /*2320*/  @P2 BRA `(.L_x_33) ;  /* 0x0000000000082947 */ /* 0x002fec0003800000 */
[----:B------:R-:W1:Y:S02]  /*2330*/  SYNCS.PHASECHK.TRANS64.TRYWAIT P2, [R2+URZ+0x20], RZ ;  /* 0x000020ff020075a7 */ /* 0x000e6400080411ff */
[----:B-1----:R-:W-:Y:S05]  /*2340*/  @!P2 BRA `(.L_x_34) ;  /* 0x0000005c00d4a947 */ /* 0x002fea0003800000 */
.L_x_33:
[----:B------:R3:W4:Y:S01]  /*2350*/  LDSM.16.M88.2 R104, [R7+0x80] ;  /* 0x000080000768783b */ /* 0x0007220000000100 */
[----:B------:R-:W-:Y:S01]  /*2360*/  IMAD.MOV.U32 R111, RZ, RZ, RZ ;  /* 0x000000ffff6f7224 */ /* 0x000fe200078e00ff */
[----:B------:R-:W-:Y:S02]  /*2370*/  CS2R R56, SRZ ;  /* 0x0000000000387805 */ /* 0x000fe4000001ff00 */
[----:B------:R-:W-:Y:S01]  /*2380*/  CS2R R58, SRZ ;  /* 0x00000000003a7805 */ /* 0x000fe2000001ff00 */
[----:B------:R3:W1:Y:S01]  /*2390*/  LDSM.16.M88.2 R106, [R7+0x180] ;  /* 0x00018000076a783b */ /* 0x0006620000000100 */
[----:B------:R-:W-:Y:S02]  /*23a0*/  CS2R R52, SRZ ;  /* 0x0000000000347805 */ /* 0x000fe4000001ff00 */
[----:B------:R-:W-:Y:S02]  /*23b0*/  CS2R R54, SRZ ;  /* 0x0000000000367805 */ /* 0x000fe4000001ff00 */
[----:B------:R-:W-:Y:S01]  /*23c0*/  CS2R R48, SRZ ;  /* 0x0000000000307805 */ /* 0x000fe2000001ff00 */
[----:B------:R3:W2:Y:S01]  /*23d0*/  LDSM.16.M88.2 R100, [R7+0x280] ;  /* 0x000280000764783b */ /* 0x0006a20000000100 */
[----:B------:R-:W-:-:S02]  /*23e0*/  CS2R R50, SRZ ;  /* 0x0000000000327805 */ /* 0x000fc4000001ff00 */
[----:B------:R-:W-:Y:S02]  /*23f0*/  CS2R R44, SRZ ;  /* 0x00000000002c7805 */ /* 0x000fe4000001ff00 */
[----:B------:R-:W-:Y:S01]  /*2400*/  CS2R R46, SRZ ;  /* 0x00000000002e7805 */ /* 0x000fe2000001ff00 */
[----:B------:R3:W1:Y:S01]  /*2410*/  LDSM.16.M88.2 R102, [R7+0x380] ;  /* 0x000380000766783b */ /* 0x0006620000000100 */
[----:B------:R-:W-:Y:S02]  /*2420*/  CS2R R40, SRZ ;  /* 0x0000000000287805 */ /* 0x000fe4000001ff00 */
[----:B------:R-:W-:Y:S02]  /*2430*/  CS2R R42, SRZ ;  /* 0x00000000002a7805 */ /* 0x000fe4000001ff00 */
[----:B------:R-:W-:Y:S01]  /*2440*/  CS2R R36, SRZ ;  /* 0x0000000000247805 */ /* 0x000fe2000001ff00 */
[----:B------:R3:W1:Y:S01]  /*2450*/  LDSM.16.M88.2 R96, [R7+0x480] ;  /* 0x000480000760783b */ /* 0x0006620000000100 */
[----:B------:R-:W-:-:S02]  /*2460*/  CS2R R38, SRZ ;  /* 0x0000000000267805 */ /* 0x000fc4000001ff00 */
[----:B------:R-:W-:Y:S02]  /*2470*/  CS2R R32, SRZ ;  /* 0x0000000000207805 */ /* 0x000fe4000001ff00 */
[----:B------:R-:W-:Y:S01]  /*2480*/  CS2R R34, SRZ ;  /* 0x0000000000227805 */ /* 0x000fe2000001ff00 */
[----:B------:R3:W1:Y:S01]  /*2490*/  LDSM.16.M88.2 R98, [R7+0x580] ;  /* 0x000580000762783b */ /* 0x0006620000000100 */
[----:B------:R-:W-:Y:S02]  /*24a0*/  CS2R R28, SRZ ;  /* 0x00000000001c7805 */ /* 0x000fe4000001ff00 */
[----:B------:R-:W-:Y:S01]  /*24b0*/  CS2R R30, SRZ ;  /* 0x00000000001e7805 */ /* 0x000fe2000001ff00 */
[----:B------:R3:W1:Y:S04]  /*24c0*/  LDSM.16.M88.2 R92, [R7+0x680] ;  /* 0x00068000075c783b */ /* 0x0006680000000100 */
        /* <DEDUP_REMOVED lines=16> */
[----:B------:R3:W1:Y:S01]  /*25d0*/  LDSM.16.M88.2 R62, [R7+0x1780] ;  /* 0x00178000073e783b */ /* 0x0006620000000100 */
[----:B------:R3:W1:Y:S01]  /*25e0*/  @P1 SYNCS.PHASECHK.TRANS64.TRYWAIT P0, [R2+URZ], RZ ;  /* 0x000000ff020015a7 */ /* 0x00066200080011ff */
[----:B--2-4-:R-:W-:Y:S05]  /*25f0*/  @!P1 BRA `(.L_x_35) ;  /* 0x0000004400a09947 */ /* 0x014fea0003800000 */
[----:B------:R-:W2:Y:S01]  /*2600*/  LDC.64 R250, c[0x0][0x348] ;  /* 0x0000d200fffa7b82 */ /* 0x000ea20000000a00 */
[----:B------:R-:W-:Y:S01]  /*2610*/  IMAD.MOV R241, RZ, RZ, -R246 ;  /* 0x000000fffff17224 */ /* 0x000fe200078e0af6 */
[----:B---3--:R-:W-:Y:S01]  /*2620*/  CS2R R6, SRZ ;  /* 0x0000000000067805 */ /* 0x008fe2000001ff00 */
[----:B------:R-:W-:Y:S02]  /*2630*/  IMAD.MOV.U32 R242, RZ, RZ, RZ ;  /* 0x000000fffff27224 */ /* 0x000fe400078e00ff */
[----:B------:R-:W-:Y:S02]  /*2640*/  IMAD.MOV.U32 R243, RZ, RZ, -0x800000 ;  /* 0xff800000fff37424 */ /* 0x000fe400078e00ff */
[----:B------:R-:W-:Y:S02]  /*2650*/  IMAD.MOV.U32 R240, RZ, RZ, 0x1 ;  /* 0x00000001fff07424 */ /* 0x000fe400078e00ff */
[----:B------:R-:W-:Y:S02]  /*2660*/  IMAD.MOV.U32 R5, RZ, RZ, RZ ;  /* 0x000000ffff057224 */ /* 0x000fe400078e00ff */
[----:B------:R-:W-:-:S07]  /*2670*/  IMAD.MOV.U32 R0, RZ, RZ, RZ ;  /* 0x000000ffff007224 */ /* 0x000fce00078e00ff */
.L_x_60:
[----:B------:R-:W-:Y:S01]  /*2680*/  ISETP.GE.AND P1, PT, R5, R246, PT ;  /* 0x000000f60500720c */ /* 0x000fe20003f26270 */
[----:B------:R-:W-:Y:S03]  /*2690*/  BSSY B0, `(.L_x_36) ;  /* 0x0000009000007945 */ /* 0x000fe60003800000 */
[----:B------:R-:W-:Y:S01]  /*26a0*/  ISETP.NE.OR P1, PT, R248, RZ, P1 ;  /* 0x000000fff800720c */ /* 0x000fe20000f25670 */
[----:B-1----:R-:W-:-:S12]  /*26b0*/  @P0 BRA `(.L_x_37) ;  /* 0x0000000000180947 */ /* 0x002fd80003800000 */
[----:B------:R-:W1:Y:S01]  /*26c0*/  S2R R8, SR_CgaCtaId ;  /* 0x0000000000087919 */ /* 0x000e620000008800 */
[----:B------:R-:W-:Y:S01]  /*26d0*/  MOV R3, 0x400 ;  /* 0x0000040000037802 */ /* 0x000fe20000000f00 */
[----:B------:R-:W-:-:S03]  /*26e0*/  IMAD.U32 R2, R6, -0x80000000, RZ ;  /* 0x8000000006027824 */ /* 0x000fc600078e00ff */
[----:B-1----:R-:W-:-:S04]  /*26f0*/  LEA R9, R8, R3, 0x18 ;  /* 0x0000000308097211 */ /* 0x002fc800078ec0ff */
[----:B------:R-:W1:Y:S02]  /*2700*/  SYNCS.PHASECHK.TRANS64.TRYWAIT P0, [R9+URZ], R2 ;  /* 0x00000002090075a7 */ /* 0x000e6400080011ff */
[----:B-1----:R-:W-:Y:S05]  /*2710*/  @!P0 BRA `(.L_x_38) ;  /* 0x0000005800f48947 */ /* 0x002fea0003800000 */
.L_x_37:
[----:B------:R-:W-:Y:S05]  /*2720*/  BSYNC B0 ;  /* 0x0000000000007941 */ /* 0x000fea0003800000 */
.L_x_36:
[----:B------:R-:W-:Y:S04]  /*2730*/  BSSY B0, `(.L_x_39) ;  /* 0x0000055000007945 */ /* 0x000fe80003800000 */
[----:B------:R-:W-:Y:S05]  /*2740*/  @P1 BRA `(.L_x_40) ;  /* 0x00000004004c1947 */ /* 0x000fea0003800000 */
[----:B------:R-:W3:Y:S01]  /*2750*/  S2R R8, SR_CgaCtaId ;  /* 0x0000000000087919 */ /* 0x000ee20000008800 */
[----:B-1----:R-:W-:Y:S01]  /*2760*/  MOV R3, 0x400 ;  /* 0x0000040000037802 */ /* 0x002fe20000000f00 */
[----:B------:R-:W-:Y:S01]  /*2770*/  IMAD.U32 R2, R240, -0x80000000, RZ ;  /* 0x80000000f0027824 */ /* 0x000fe200078e00ff */
[----:B------:R-:W-:Y:S02]  /*2780*/  BSSY B1, `(.L_x_41) ;  /* 0x0000004000017945 */ /* 0x000fe40003800000 */
[----:B---3--:R-:W-:-:S04]  /*2790*/  LEA R9, R8, R3, 0x18 ;  /* 0x0000000308097211 */ /* 0x008fc800078ec0ff */
[----:B------:R-:W1:Y:S02]  /*27a0*/  SYNCS.PHASECHK.TRANS64.TRYWAIT P0, [R9+URZ+0x18], R2 ;  /* 0x00001802090075a7 */ /* 0x000e6400080011ff */
[----:B-1----:R-:W-:Y:S05]  /*27b0*/  @!P0 BRA `(.L_x_42) ;  /* 0x0000005800e48947 */ /* 0x002fea0003800000 */
.L_x_85:
[----:B------:R-:W-:Y:S05]  /*27c0*/  BSYNC B1 ;  /* 0x0000000000017941 */ /* 0x000fea0003800000 */
.L_x_41:
[----:B------:R-:W-:Y:S02]  /*27d0*/  ELECT P1, URZ, PT ;  /* 0x0000000000ff782f */ /* 0x000fe40003820000 */
[----:B-1----:R-:W-:Y:S02]  /*27e0*/  LOP3.LUT R3, RZ, R5, RZ, 0x33, !PT ;  /* 0x00000005ff037212 */ /* 0x002fe400078e33ff */
[----:B------:R-:W-:Y:S01]  /*27f0*/  ELECT P0, URZ, PT ;  /* 0x0000000000ff782f */ /* 0x000fe20003800000 */
[----:B------:R-:W1:Y:S01]  /*2800*/  S2UR UR20, SR_CTAID.Y ;  /* 0x00000000001479c3 */ /* 0x000e620000002600 */
[----:B------:R-:W-:Y:S01]  /*2810*/  R2UR UR5, R9 ;  /* 0x00000000090572ca */ /* 0x000fe200000e0000 */
[----:B------:R-:W-:-:S04]  /*2820*/  IMAD.IADD R3, R246, 0x1, R3 ;  /* 0x00000001f6037824 */ /* 0x000fc800078e0203 */
[----:B------:R-:W-:Y:S02]  /*2830*/  IMAD R8, R3, 0x4, R9 ;  /* 0x0000000403087824 */ /* 0x000fe400078e0209 */
[----:B------:R-:W-:-:S04]  /*2840*/  @P1 IMAD.MOV.U32 R2, RZ, RZ, 0xc000 ;  /* 0x0000c000ff021424 */ /* 0x000fc800078e00ff */
[----:B------:R-:W-:Y:S01]  /*2850*/  VOTEU.ANY UP0, P0 ;  /* 0x0000000000ff7886 */ /* 0x000fe20000000100 */
[----:B------:R-:W-:Y:S01]  /*2860*/  VOTEU.ANY UP1, P0 ;  /* 0x0000000000ff7886 */ /* 0x000fe20000020100 */
[----:B------:R3:W-:Y:S01]  /*2870*/  @P1 SYNCS.ARRIVE.TRANS64 RZ, [R9+URZ+0x10], R2 ;  /* 0x0000100209ff19a7 */ /* 0x0007e200080000ff */
[----:B------:R-:W4:Y:S02]  /*2880*/  LDS R8, [R8+0x19880] ;  /* 0x0198800008087984 */ /* 0x000f240000000800 */
[----:B------:R-:W-:Y:S02]  /*2890*/  @UP0 UIADD3 UR16, UPT, UPT, UR5, 0xd880, URZ ;  /* 0x0000d88005100890 */ /* 0x000fe4000fffe0ff */
[----:B------:R-:W-:Y:S01]  /*28a0*/  @UP0 UIADD3 UR17, UPT, UPT, UR5, 0x10, URZ ;  /* 0x0000001005110890 */ /* 0x000fe2000fffe0ff */
[----:B------:R-:W-:Y:S01]  /*28b0*/  @UP0 UMOV UR18, URZ ;  /* 0x000000ff00120c82 */ /* 0x000fe20008000000 */
[----:B--23--:R-:W-:-:S04]  /*28c0*/  @P0 IADD3 R2, P1, PT, R250, 0x100, RZ ;  /* 0x00000100fa020810 */ /* 0x00cfc80007f3e0ff */
[----:B------:R-:W-:Y:S01]  /*28d0*/  @P0 R2UR UR8, R2 ;  /* 0x00000000020802ca */ /* 0x000fe200000e0000 */
[----:B------:R-:W-:Y:S01]  /*28e0*/  @P0 IMAD.X R3, RZ, RZ, R251, P1 ;  /* 0x000000ffff030224 */ /* 0x000fe200008e06fb */
[----:B------:R-:W-:-:S04]  /*28f0*/  PLOP3.LUT P1, PT, PT, PT, PT, 0x8, 0x80 ;  /* 0x000000000080781c */ /* 0x000fc80003f2e170 */
[----:B------:R-:W-:-:S07]  /*2900*/  @P0 R2UR UR9, R3 ;  /* 0x00000000030902ca */ /* 0x000fce00000e0000 */
[----:B------:R-:W-:-:S05]  /*2910*/  IMAD.U32 R2, RZ, RZ, UR8 ;  /* 0x00000008ff027e24 */ /* 0x000fca000f8e00ff */
[----:B------:R-:W-:Y:S01]  /*2920*/  @P0 R2UR UR8, R2 ;  /* 0x00000000020802ca */ /* 0x000fe200000e0000 */
[----:B------:R-:W-:-:S05]  /*2930*/  IMAD.U32 R3, RZ, RZ, UR9 ;  /* 0x00000009ff037e24 */ /* 0x000fca000f8e00ff */
[----:B------:R-:W-:Y:S01]  /*2940*/  @P0 R2UR UR9, R3 ;  /* 0x00000000030902ca */ /* 0x000fe200000e0000 */
[----:B-1--4-:R-:W-:-:S14]  /*2950*/  IMAD R8, R8, 0x80, R247 ;  /* 0x0000008008087824 */ /* 0x012fdc00078e02f7 */
.L_x_43:
[----:B------:R-:W-:-:S13]  /*2960*/  @P0 ELECT P1, URZ, PT ;  /* 0x0000000000ff082f */ /* 0x000fda0003820000 */
[----:B------:R-:W-:Y:S02]  /*2970*/  @P1 R2UR.BROADCAST UR19, R8 ;  /* 0x00000000081312ca */ /* 0x000fe400008e0000 */
[----:B------:R-:W-:-:S11]  /*2980*/  @P1 PLOP3.LUT P0, PT, P1, PT, PT, 0x8, 0x80 ;  /* 0x000000000080181c */ /* 0x000fd60000f0e170 */
[----:B------:R1:W-:Y:S01]  /*2990*/  @UP1 UTMALDG.3D [UR16], [UR8], desc[URZ] ;  /* 0x0000ff10080015b4 */ /* 0x0003e20008011000 */
[----:B------:R-:W-:Y:S01]  /*29a0*/  PLOP3.LUT P1, PT, PT, PT, PT, 0x8, 0x80 ;  /* 0x000000000080781c */ /* 0x000fe20003f2e170 */
[----:B-1----:R-:W-:-:S12]  /*29b0*/  @P0 BRA.U.ANY `(.L_x_43) ;  /* 0xfffffffd00e80947 */ /* 0x002fd8000393ffff */
[----:B------:R-:W-:-:S13]  /*29c0*/  ELECT P0, URZ, PT ;  /* 0x0000000000ff782f */ /* 0x000fda0003800000 */
[----:B------:R-:W-:Y:S01]  /*29d0*/  @P0 IADD3 R2, P1, PT, R250, 0x100, RZ ;  /* 0x00000100fa020810 */ /* 0x000fe20007f3e0ff */
[----:B------:R-:W-:Y:S01]  /*29e0*/  VOTEU.ANY UP0, P0 ;  /* 0x0000000000ff7886 */ /* 0x000fe20000000100 */
[----:B------:R-:W-:Y:S02]  /*29f0*/  VOTEU.ANY UP1, P0 ;  /* 0x0000000000ff7886 */ /* 0x000fe40000020100 */
[----:B------:R-:W-:Y:S01]  /*2a00*/  @P0 R2UR UR8, R2 ;  /* 0x00000000020802ca */ /* 0x000fe200000e0000 */
[----:B------:R-:W-:Y:S01]  /*2a10*/  @P0 IMAD.X R3, RZ, RZ, R251, P1 ;  /* 0x000000ffff030224 */ /* 0x000fe200008e06fb */
[----:B------:R-:W-:Y:S01]  /*2a20*/  PLOP3.LUT P1, PT, PT, PT, PT, 0x8, 0x80 ;  /* 0x000000000080781c */ /* 0x000fe20003f2e170 */
[----:B------:R-:W-:Y:S02]  /*2a30*/  @UP0 UIADD3 UR16, UPT, UPT, UR5, 0x11880, URZ ;  /* 0x0001188005100890 */ /* 0x000fe4000fffe0ff */
[----:B------:R-:W-:Y:S01]  /*2a40*/  @UP0 UIADD3 UR17, UPT, UPT, UR5, 0x10, URZ ;  /* 0x0000001005110890 */ /* 0x000fe2000fffe0ff */
[----:B------:R-:W-:Y:S01]  /*2a50*/  @P0 R2UR UR9, R3 ;  /* 0x00000000030902ca */ /* 0x000fe200000e0000 */
[----:B------:R-:W-:-:S06]  /*2a60*/  @UP0 UMOV UR18, 0x40 ;  /* 0x0000004000120882 */ /* 0x000fcc0000000000 */
[----:B------:R-:W-:-:S05]  /*2a70*/  IMAD.U32 R2, RZ, RZ, UR8 ;  /* 0x00000008ff027e24 */ /* 0x000fca000f8e00ff */
[----:B------:R-:W-:Y:S01]  /*2a80*/  @P0 R2UR UR8, R2 ;  /* 0x00000000020802ca */ /* 0x000fe200000e0000 */
[----:B------:R-:W-:-:S05]  /*2a90*/  IMAD.U32 R3, RZ, RZ, UR9 ;  /* 0x00000009ff037e24 */ /* 0x000fca000f8e00ff */
[----:B------:R-:W-:-:S15]  /*2aa0*/  @P0 R2UR UR9, R3 ;  /* 0x00000000030902ca */ /* 0x000fde00000e0000 */
.L_x_44:
        /* <DEDUP_REMOVED lines=21> */
.L_x_45:
[----:B------:R-:W-:-:S13]  /*2c00*/  @P0 ELECT P1, URZ, PT ;  /* 0x0000000000ff082f */ /* 0x000fda0003820000 */
[----:B------:R-:W-:Y:S02]  /*2c10*/  @P1 R2UR.BROADCAST UR19, R8 ;  /* 0x00000000081312ca */ /* 0x000fe400008e0000 */
[----:B------:R-:W-:-:S11]  /*2c20*/  @P1 PLOP3.LUT P0, PT, P1, PT, PT, 0x8, 0x80 ;  /* 0x000000000080181c */ /* 0x000fd60000f0e170 */
[----:B------:R1:W-:Y:S01]  /*2c30*/  @UP1 UTMALDG.3D [UR16], [UR8], desc[URZ] ;  /* 0x0000ff10080015b4 */ /* 0x0003e20008011000 */
[----:B------:R-:W-:Y:S01]  /*2c40*/  PLOP3.LUT P1, PT, PT, PT, PT, 0x8, 0x80 ;  /* 0x000000000080781c */ /* 0x000fe20003f2e170 */
[----:B-1----:R-:W-:-:S12]  /*2c50*/  @P0 BRA.U.ANY `(.L_x_45) ;  /* 0xfffffffd00e80947 */ /* 0x002fd8000393ffff */
[----:B------:R-:W-:Y:S01]  /*2c60*/  VIADD R5, R5, 0x1 ;  /* 0x0000000105057836 */ /* 0x000fe20000000000 */
[----:B------:R-:W-:-:S07]  /*2c70*/  LOP3.LUT R240, R240, 0x1, RZ, 0x3c, !PT ;  /* 0x00000001f0f07812 */ /* 0x000fce00078e3cff */
.L_x_40:
[----:B------:R-:W-:Y:S05]  /*2c80*/  BSYNC B0 ;  /* 0x0000000000007941 */ /* 0x000fea0003800000 */
.L_x_39:
[----:B-1----:R-:W1:Y:S01]  /*2c90*/  S2R R3, SR_TID.X ;  /* 0x0000000000037919 */ /* 0x002e620000002100 */
[----:B------:R-:W3:Y:S01]  /*2ca0*/  S2UR UR8, SR_CgaCtaId ;  /* 0x00000000000879c3 */ /* 0x000ee20000008800 */
[----:B------:R-:W-:Y:S01]  /*2cb0*/  UMOV UR5, 0x400 ;  /* 0x0000040000057882 */ /* 0x000fe20000000000 */
[----:B------:R-:W-:Y:S01]  /*2cc0*/  ISETP.GE.AND P0, PT, R244, R246, PT ;  /* 0x000000f6f400720c */ /* 0x000fe20003f06270 */
[----:B------:R-:W-:Y:S01]  /*2cd0*/  BSSY B0, `(.L_x_46) ;  /* 0x000018f000007945 */ /* 0x000fe20003800000 */
[----:B------:R-:W-:Y:S02]  /*2ce0*/  LOP3.LUT R6, R6, 0x1, RZ, 0x3c, !PT ;  /* 0x0000000106067812 */ /* 0x000fe400078e3cff */
[----:B------:R-:W-:Y:S01]  /*2cf0*/  ISETP.NE.OR P0, PT, R248, RZ, P0 ;  /* 0x000000fff800720c */ /* 0x000fe20000705670 */
[----:B---3--:R-:W-:Y:S01]  /*2d00*/  ULEA UR5, UR8, UR5, 0x18 ;  /* 0x0000000508057291 */ /* 0x008fe2000f8ec0ff */
[C---:B-1----:R-:W-:Y:S01]  /*2d10*/  IMAD R2, R3.reuse, 0x40, R3 ;  /* 0x0000004003027824 */ /* 0x042fe200078e0203 */
[C---:B------:R-:W-:Y:S01]  /*2d20*/  ISETP.NE.AND P1, PT, R3.reuse, RZ, PT ;  /* 0x000000ff0300720c */ /* 0x040fe20003f25270 */
[----:B------:R-:W-:-:S03]  /*2d30*/  IMAD.SHL.U32 R9, R3, 0x20, RZ ;  /* 0x0000002003097824 */ /* 0x000fc600078e00ff */
[----:B------:R-:W-:Y:S01]  /*2d40*/  LOP3.LUT R8, R2, 0x1c8, RZ, 0xc0, !PT ;  /* 0x000001c802087812 */ /* 0x000fe200078ec0ff */
[----:B------:R-:W-:-:S03]  /*2d50*/  IMAD.U32 R2, RZ, RZ, UR5 ;  /* 0x00000005ff027e24 */ /* 0x000fc6000f8e00ff */
[----:B------:R-:W-:-:S04]  /*2d60*/  LOP3.LUT R9, R8, 0x200, R9, 0xf8, !PT ;  /* 0x0000020008097812 */ /* 0x000fc800078ef809 */
[----:B------:R-:W-:-:S05]  /*2d70*/  IADD3 R228, PT, PT, R2, R9, R9 ;  /* 0x0000000902e47210 */ /* 0x000fca0007ffe009 */
[C---:B------:R-:W-:Y:S02]  /*2d80*/  VIADD R237, R228.reuse, 0x1880 ;  /* 0x00001880e4ed7836 */ /* 0x040fe40000000000 */
[C---:B------:R-:W-:Y:S02]  /*2d90*/  VIADD R236, R228.reuse, 0x18a0 ;  /* 0x000018a0e4ec7836 */ /* 0x040fe40000000000 */
[C---:B------:R-:W-:Y:S01]  /*2da0*/  VIADD R249, R228.reuse, 0x18c0 ;  /* 0x000018c0e4f97836 */ /* 0x040fe20000000000 */
[----:B------:R-:W-:Y:S01]  /*2db0*/  SHF.R.U32.HI R8, RZ, 0x3, R237 ;  /* 0x00000003ff087819 */ /* 0x000fe200000116ed */
[----:B------:R-:W-:Y:S01]  /*2dc0*/  VIADD R228, R228, 0x18e0 ;  /* 0x000018e0e4e47836 */ /* 0x000fe20000000000 */
[----:B------:R-:W-:Y:S02]  /*2dd0*/  SHF.R.U32.HI R13, RZ, 0x3, R236 ;  /* 0x00000003ff0d7819 */ /* 0x000fe400000116ec */
[----:B------:R-:W-:Y:S02]  /*2de0*/  LOP3.LUT R237, R237, 0x70, R8, 0x78, !PT ;  /* 0x00000070eded7812 */ /* 0x000fe400078e7808 */
[----:B------:R-:W-:-:S03]  /*2df0*/  LOP3.LUT R236, R236, 0x70, R13, 0x78, !PT ;  /* 0x00000070ecec7812 */ /* 0x000fc600078e780d */
[----:B------:R-:W1:Y:S04]  /*2e00*/  LDSM.16.M88.4 R172, [R237+0x800] ;  /* 0x00080000edac783b */ /* 0x000e680000000200 */
[----:B------:R-:W3:Y:S04]  /*2e10*/  LDSM.16.M88.4 R8, [R237] ;  /* 0x00000000ed08783b */ /* 0x000ee80000000200 */
[----:B------:R-:W4:Y:S04]  /*2e20*/  LDSM.16.M88.4 R12, [R236+0x800] ;  /* 0x00080000ec0c783b */ /* 0x000f280000000200 */
[----:B------:R-:W5:Y:S04]  /*2e30*/  LDSM.16.M88.4 R20, [R236] ;  /* 0x00000000ec14783b */ /* 0x000f680000000200 */
[----:B------:R-:W2:Y:S04]  /*2e40*/  LDSM.16.M88.4 R196, [R237+0x1000] ;  /* 0x00100000edc4783b */ /* 0x000ea80000000200 */
[----:B------:R-:W2:Y:S04]  /*2e50*/  LDSM.16.M88.4 R204, [R237+0x2000] ;  /* 0x00200000edcc783b */ /* 0x000ea80000000200 */
[----:B------:R-:W2:Y:S04]  /*2e60*/  LDSM.16.M88.4 R208, [R237+0x1800] ;  /* 0x00180000edd0783b */ /* 0x000ea80000000200 */
[----:B------:R-:W2:Y:S04]  /*2e70*/  LDSM.16.M88.4 R192, [R236+0x1000] ;  /* 0x00100000ecc0783b */ /* 0x000ea80000000200 */
[----:B------:R-:W2:Y:S04]  /*2e80*/  LDSM.16.M88.4 R184, [R236+0x2000] ;  /* 0x00200000ecb8783b */ /* 0x000ea80000000200 */
[----:B------:R-:W2:Y:S01]  /*2e90*/  LDSM.16.M88.4 R176, [R236+0x1800] ;  /* 0x00180000ecb0783b */ /* 0x000ea20000000200 */
[C---:B-1----:R-:W-:Y:S03]  /*2ea0*/  HMMA.16816.F32.BF16 R16, R104.reuse, R172, RZ ;  /* 0x000000ac6810723c */ /* 0x042fe600000418ff */
[----:B------:R-:W-:Y:S04]  /*2eb0*/  LDSM.16.M88.4 R216, [R237+0x2800] ;  /* 0x00280000edd8783b */ /* 0x000fe80000000200 */
[----:B------:R-:W-:Y:S01]  /*2ec0*/  LDSM.16.M88.4 R212, [R237+0x3000] ;  /* 0x00300000edd4783b */ /* 0x000fe20000000200 */
[C---:B---3--:R-:W-:Y:S03]  /*2ed0*/  HMMA.16816.F32.BF16 R24, R104.reuse, R8, RZ ;  /* 0x000000086818723c */ /* 0x048fe600000418ff */
[----:B------:R-:W-:Y:S04]  /*2ee0*/  LDSM.16.M88.4 R220, [R236+0x3800] ;  /* 0x00380000ecdc783b */ /* 0x000fe80000000200 */
[----:B------:R-:W-:Y:S01]  /*2ef0*/  LDSM.16.M88.4 R224, [R236+0x3000] ;  /* 0x00300000ece0783b */ /* 0x000fe20000000200 */
[----:B------:R-:W-:Y:S08]  /*2f00*/  HMMA.16816.F32.BF16 R8, R104, R10, RZ ;  /* 0x0000000a6808723c */ /* 0x000ff000000418ff */
[----:B----4-:R-:W-:Y:S01]  /*2f10*/  HMMA.16816.F32.BF16 R16, R100, R12, R16 ;  /* 0x0000000c6410723c */ /* 0x010fe20000041810 */
[----:B------:R-:W-:-:S04]  /*2f20*/  SHF.R.U32.HI R12, RZ, 0x3, R249 ;  /* 0x00000003ff0c7819 */ /* 0x000fc800000116f9 */
[----:B------:R-:W-:-:S03]  /*2f30*/  LOP3.LUT R249, R249, 0x70, R12, 0x78, !PT ;  /* 0x00000070f9f97812 */ /* 0x000fc600078e780c */
[----:B------:R-:W-:Y:S02]  /*2f40*/  HMMA.16816.F32.BF16 R172, R104, R174, RZ ;  /* 0x000000ae68ac723c */ /* 0x000fe400000418ff */
[----:B------:R-:W1:Y:S04]  /*2f50*/  LDSM.16.M88.4 R232, [R249+0x1000] ;  /* 0x00100000f9e8783b */ /* 0x000e680000000200 */
[----:B------:R-:W3:Y:S02]  /*2f60*/  LDSM.16.M88.4 R188, [R249+0x800] ;  /* 0x00080000f9bc783b */ /* 0x000ee40000000200 */
[C---:B-----5:R-:W-:Y:S02]  /*2f70*/  HMMA.16816.F32.BF16 R24, R100.reuse, R20, R24 ;  /* 0x000000146418723c */ /* 0x060fe40000041818 */
[----:B------:R-:W-:Y:S06]  /*2f80*/  LDSM.16.M88.4 R200, [R249] ;  /* 0x00000000f9c8783b */ /* 0x000fec0000000200 */
[----:B------:R-:W-:Y:S08]  /*2f90*/  HMMA.16816.F32.BF16 R20, R100, R22, R8 ;  /* 0x000000166414723c */ /* 0x000ff00000041808 */
[C---:B--2---:R-:W-:Y:S08]  /*2fa0*/  HMMA.16816.F32.BF16 R8, R104.reuse, R196, RZ ;  /* 0x000000c46808723c */ /* 0x044ff000000418ff */
[----:B------:R-:W-:Y:S08]  /*2fb0*/  HMMA.16816.F32.BF16 R196, R104, R198, RZ ;  /* 0x000000c668c4723c */ /* 0x000ff000000418ff */
[----:B------:R-:W-:Y:S08]  /*2fc0*/  HMMA.16816.F32.BF16 R12, R100, R14, R172 ;  /* 0x0000000e640c723c */ /* 0x000ff000000418ac */
[C---:B------:R-:W-:Y:S08]  /*2fd0*/  HMMA.16816.F32.BF16 R180, R104.reuse, R204, RZ ;  /* 0x000000cc68b4723c */ /* 0x040ff000000418ff */
[C---:B------:R-:W-:Y:S08]  /*2fe0*/  HMMA.16816.F32.BF16 R172, R104.reuse, R208, RZ ;  /* 0x000000d068ac723c */ /* 0x040ff000000418ff */
[C---:B------:R-:W-:Y:S08]  /*2ff0*/  HMMA.16816.F32.BF16 R204, R104.reuse, R206, RZ ;  /* 0x000000ce68cc723c */ /* 0x040ff000000418ff */
[----:B------:R-:W-:Y:S08]  /*3000*/  HMMA.16816.F32.BF16 R208, R104, R210, RZ ;  /* 0x000000d268d0723c */ /* 0x000ff000000418ff */
[C---:B------:R-:W-:Y:S08]  /*3010*/  HMMA.16816.F32.BF16 R8, R100.reuse, R192, R8 ;  /* 0x000000c06408723c */ /* 0x040ff00000041808 */
[C---:B------:R-:W-:Y:S01]  /*3020*/  HMMA.16816.F32.BF16 R192, R100.reuse, R194, R196 ;  /* 0x000000c264c0723c */ /* 0x040fe200000418c4 */
[----:B------:R-:W-:Y:S07]  /*3030*/  LDSM.16.M88.4 R196, [R236+0x2800] ;  /* 0x00280000ecc4783b */ /* 0x000fee0000000200 */
[C---:B------:R-:W-:Y:S08]  /*3040*/  HMMA.16816.F32.BF16 R180, R100.reuse, R184, R180 ;  /* 0x000000b864b4723c */ /* 0x040ff000000418b4 */
[C---:B------:R-:W-:Y:S08]  /*3050*/  HMMA.16816.F32.BF16 R172, R100.reuse, R176, R172 ;  /* 0x000000b064ac723c */ /* 0x040ff000000418ac */
[C---:B------:R-:W-:Y:S01]  /*3060*/  HMMA.16816.F32.BF16 R184, R100.reuse, R186, R204 ;  /* 0x000000ba64b8723c */ /* 0x040fe200000418cc */
[----:B------:R-:W2:Y:S07]  /*3070*/  LDSM.16.M88.4 R204, [R249+0x1800] ;  /* 0x00180000f9cc783b */ /* 0x000eae0000000200 */
[----:B------:R-:W-:Y:S01]  /*3080*/  HMMA.16816.F32.BF16 R176, R100, R178, R208 ;  /* 0x000000b264b0723c */ /* 0x000fe200000418d0 */
[----:B------:R-:W4:Y:S07]  /*3090*/  LDSM.16.M88.4 R208, [R237+0x3800] ;  /* 0x00380000edd0783b */ /* 0x000f2e0000000200 */
[C---:B-1----:R-:W-:Y:S08]  /*30a0*/  HMMA.16816.F32.BF16 R8, R96.reuse, R232, R8 ;  /* 0x000000e86008723c */ /* 0x042ff00000041808 */
[C---:B---3--:R-:W-:Y:S08]  /*30b0*/  HMMA.16816.F32.BF16 R16, R96.reuse, R188, R16 ;  /* 0x000000bc6010723c */ /* 0x048ff00000041810 */
[C---:B------:R-:W-:Y:S08]  /*30c0*/  HMMA.16816.F32.BF16 R12, R96.reuse, R190, R12 ;  /* 0x000000be600c723c */ /* 0x040ff0000004180c */
[----:B------:R-:W-:Y:S01]  /*30d0*/  HMMA.16816.F32.BF16 R232, R96, R234, R192 ;  /* 0x000000ea60e8723c */ /* 0x000fe200000418c0 */
[----:B------:R-:W1:Y:S07]  /*30e0*/  LDSM.16.M88.4 R192, [R249+0x2800] ;  /* 0x00280000f9c0783b */ /* 0x000e6e0000000200 */
[C---:B------:R-:W-:Y:S08]  /*30f0*/  HMMA.16816.F32.BF16 R188, R104.reuse, R216, RZ ;  /* 0x000000d868bc723c */ /* 0x040ff000000418ff */
[----:B------:R-:W-:Y:S08]  /*3100*/  HMMA.16816.F32.BF16 R216, R104, R218, RZ ;  /* 0x000000da68d8723c */ /* 0x000ff000000418ff */
[----:B--2---:R-:W-:Y:S08]  /*3110*/  HMMA.16816.F32.BF16 R172, R96, R204, R172 ;  /* 0x000000cc60ac723c */ /* 0x004ff000000418ac */
[C---:B------:R-:W-:Y:S08]  /*3120*/  HMMA.16816.F32.BF16 R188, R100.reuse, R196, R188 ;  /* 0x000000c464bc723c */ /* 0x040ff000000418bc */
[----:B------:R-:W-:Y:S08]  /*3130*/  HMMA.16816.F32.BF16 R196, R100, R198, R216 ;  /* 0x000000c664c4723c */ /* 0x000ff000000418d8 */
[----:B------:R-:W-:Y:S08]  /*3140*/  HMMA.16816.F32.BF16 R176, R96, R206, R176 ;  /* 0x000000ce60b0723c */ /* 0x000ff000000418b0 */
[C---:B----4-:R-:W-:Y:S08]  /*3150*/  HMMA.16816.F32.BF16 R204, R104.reuse, R208, RZ ;  /* 0x000000d068cc723c */ /* 0x050ff000000418ff */
[----:B------:R-:W-:Y:S08]  /*3160*/  HMMA.16816.F32.BF16 R208, R104, R210, RZ ;  /* 0x000000d268d0723c */ /* 0x000ff000000418ff */
[C---:B-1----:R-:W-:Y:S08]  /*3170*/  HMMA.16816.F32.BF16 R188, R96.reuse, R192, R188 ;  /* 0x000000c060bc723c */ /* 0x042ff000000418bc */
[----:B------:R-:W-:Y:S08]  /*3180*/  HMMA.16816.F32.BF16 R192, R96, R194, R196 ;  /* 0x000000c260c0723c */ /* 0x000ff000000418c4 */
[C---:B------:R-:W-:Y:S08]  /*3190*/  HMMA.16816.F32.BF16 R196, R104.reuse, R212, RZ ;  /* 0x000000d468c4723c */ /* 0x040ff000000418ff */
[----:B------:R-:W-:Y:S08]  /*31a0*/  HMMA.16816.F32.BF16 R212, R104, R214, RZ ;  /* 0x000000d668d4723c */ /* 0x000ff000000418ff */
[C---:B------:R-:W-:Y:S08]  /*31b0*/  HMMA.16816.F32.BF16 R204, R100.reuse, R220, R204 ;  /* 0x000000dc64cc723c */ /* 0x040ff000000418cc */
[----:B------:R-:W-:Y:S01]  /*31c0*/  HMMA.16816.F32.BF16 R220, R100, R222, R208 ;  /* 0x000000de64dc723c */ /* 0x000fe200000418d0 */
[----:B------:R-:W-:-:S04]  /*31d0*/  SHF.R.U32.HI R209, RZ, 0x3, R228 ;  /* 0x00000003ffd17819 */ /* 0x000fc800000116e4 */
[----:B------:R-:W-:Y:S02]  /*31e0*/  LOP3.LUT R252, R228, 0x70, R209, 0x78, !PT ;  /* 0x00000070e4fc7812 */ /* 0x000fe400078e78d1 */
[----:B------:R-:W1:Y:S01]  /*31f0*/  LDSM.16.M88.4 R208, [R249+0x3800] ;  /* 0x00380000f9d0783b */ /* 0x000e620000000200 */
[C---:B------:R-:W-:Y:S03]  /*3200*/  HMMA.16816.F32.BF16 R196, R100.reuse, R224, R196 ;  /* 0x000000e064c4723c */ /* 0x040fe600000418c4 */
[----:B------:R-:W-:Y:S04]  /*3210*/  LDSM.16.M88.4 R216, [R252] ;  /* 0x00000000fcd8783b */ /* 0x000fe80000000200 */
[----:B------:R-:W-:Y:S01]  /*3220*/  LDSM.16.M88.4 R228, [R252+0x1000] ;  /* 0x00100000fce4783b */ /* 0x000fe20000000200 */
[----:B------:R-:W-:Y:S03]  /*3230*/  HMMA.16816.F32.BF16 R224, R100, R226, R212 ;  /* 0x000000e264e0723c */ /* 0x000fe600000418d4 */
[----:B------:R-:W2:Y:S05]  /*3240*/  LDSM.16.M88.4 R212, [R252+0x800] ;  /* 0x00080000fcd4783b */ /* 0x000eaa0000000200 */
[C---:B------:R-:W-:Y:S08]  /*3250*/  HMMA.16816.F32.BF16 R24, R96.reuse, R200, R24 ;  /* 0x000000c86018723c */ /* 0x040ff00000041818 */
[C---:B------:R-:W-:Y:S01]  /*3260*/  HMMA.16816.F32.BF16 R20, R96.reuse, R202, R20 ;  /* 0x000000ca6014723c */ /* 0x040fe20000041814 */
[----:B------:R-:W3:Y:S07]  /*3270*/  LDSM.16.M88.4 R200, [R249+0x2000] ;  /* 0x00200000f9c8783b */ /* 0x000eee0000000200 */
[C---:B-1----:R-:W-:Y:S08]  /*3280*/  HMMA.16816.F32.BF16 R204, R96.reuse, R208, R204 ;  /* 0x000000d060cc723c */ /* 0x042ff000000418cc */
[----:B------:R-:W-:Y:S01]  /*3290*/  HMMA.16816.F32.BF16 R208, R96, R210, R220 ;  /* 0x000000d260d0723c */ /* 0x000fe200000418dc */
[----:B------:R-:W1:Y:S07]  /*32a0*/  LDSM.16.M88.4 R220, [R252+0x1800] ;  /* 0x00180000fcdc783b */ /* 0x000e6e0000000200 */
[C---:B--2---:R-:W-:Y:S08]  /*32b0*/  HMMA.16816.F32.BF16 R16, R92.reuse, R212, R16 ;  /* 0x000000d45c10723c */ /* 0x044ff00000041810 */
[C---:B------:R-:W-:Y:S01]  /*32c0*/  HMMA.16816.F32.BF16 R12, R92.reuse, R214, R12 ;  /* 0x000000d65c0c723c */ /* 0x040fe2000004180c */
[----:B------:R-:W2:Y:S07]  /*32d0*/  LDSM.16.M88.4 R212, [R252+0x2800] ;  /* 0x00280000fcd4783b */ /* 0x000eae0000000200 */
[C---:B------:R-:W-:Y:S08]  /*32e0*/  HMMA.16816.F32.BF16 R24, R92.reuse, R216, R24 ;  /* 0x000000d85c18723c */ /* 0x040ff00000041818 */
[----:B------:R-:W-:Y:S01]  /*32f0*/  HMMA.16816.F32.BF16 R20, R92, R218, R20 ;  /* 0x000000da5c14723c */ /* 0x000fe20000041814 */
[----:B------:R-:W4:Y:S07]  /*3300*/  LDSM.16.M88.4 R216, [R252+0x2000] ;  /* 0x00200000fcd8783b */ /* 0x000f2e0000000200 */
[C---:B---3--:R-:W-:Y:S08]  /*3310*/  HMMA.16816.F32.BF16 R180, R96.reuse, R200, R180 ;  /* 0x000000c860b4723c */ /* 0x048ff000000418b4 */
[----:B------:R-:W-:Y:S01]  /*3320*/  HMMA.16816.F32.BF16 R184, R96, R202, R184 ;  /* 0x000000ca60b8723c */ /* 0x000fe200000418b8 */
[----:B------:R-:W3:Y:S07]  /*3330*/  LDSM.16.M88.4 R200, [R249+0x3000] ;  /* 0x00300000f9c8783b */ /* 0x000eee0000000200 */
[C---:B-1----:R-:W-:Y:S08]  /*3340*/  HMMA.16816.F32.BF16 R172, R92.reuse, R220, R172 ;  /* 0x000000dc5cac723c */ /* 0x042ff000000418ac */
[C---:B--2---:R-:W-:Y:S08]  /*3350*/  HMMA.16816.F32.BF16 R188, R92.reuse, R212, R188 ;  /* 0x000000d45cbc723c */ /* 0x044ff000000418bc */
[C---:B------:R-:W-:Y:S01]  /*3360*/  HMMA.16816.F32.BF16 R192, R92.reuse, R214, R192 ;  /* 0x000000d65cc0723c */ /* 0x040fe200000418c0 */
[----:B------:R-:W1:Y:S07]  /*3370*/  LDSM.16.M88.4 R212, [R237+0x4800] ;  /* 0x00480000edd4783b */ /* 0x000e6e0000000200 */
[C---:B------:R-:W-:Y:S01]  /*3380*/  HMMA.16816.F32.BF16 R176, R92.reuse, R222, R176 ;  /* 0x000000de5cb0723c */ /* 0x040fe200000418b0 */
[----:B------:R-:W2:Y:S07]  /*3390*/  LDSM.16.M88.4 R220, [R252+0x3800] ;  /* 0x00380000fcdc783b */ /* 0x000eae0000000200 */
[C---:B----4-:R-:W-:Y:S08]  /*33a0*/  HMMA.16816.F32.BF16 R180, R92.reuse, R216, R180 ;  /* 0x000000d85cb4723c */ /* 0x050ff000000418b4 */
[----:B------:R-:W-:Y:S01]  /*33b0*/  HMMA.16816.F32.BF16 R184, R92, R218, R184 ;  /* 0x000000da5cb8723c */ /* 0x000fe200000418b8 */
[----:B------:R-:W4:Y:S07]  /*33c0*/  LDSM.16.M88.4 R216, [R237+0x4000] ;  /* 0x00400000edd8783b */ /* 0x000f2e0000000200 */
[C---:B---3--:R-:W-:Y:S08]  /*33d0*/  HMMA.16816.F32.BF16 R196, R96.reuse, R200, R196 ;  /* 0x000000c860c4723c */ /* 0x048ff000000418c4 */
[----:B------:R-:W-:Y:S01]  /*33e0*/  HMMA.16816.F32.BF16 R200, R96, R202, R224 ;  /* 0x000000ca60c8723c */ /* 0x000fe200000418e0 */
[----:B------:R-:W3:Y:S07]  /*33f0*/  LDSM.16.M88.4 R224, [R252+0x3000] ;  /* 0x00300000fce0783b */ /* 0x000eee0000000200 */
[C---:B-1----:R-:W-:Y:S08]  /*3400*/  HMMA.16816.F32.BF16 R16, R88.reuse, R212, R16 ;  /* 0x000000d45810723c */ /* 0x042ff00000041810 */
[----:B------:R-:W-:Y:S01]  /*3410*/  HMMA.16816.F32.BF16 R12, R88, R214, R12 ;  /* 0x000000d6580c723c */ /* 0x000fe2000004180c */
[----:B------:R-:W1:Y:S07]  /*3420*/  LDSM.16.M88.4 R212, [R237+0x6800] ;  /* 0x00680000edd4783b */ /* 0x000e6e0000000200 */
[C---:B--2---:R-:W-:Y:S08]  /*3430*/  HMMA.16816.F32.BF16 R204, R92.reuse, R220, R204 ;  /* 0x000000dc5ccc723c */ /* 0x044ff000000418cc */
[----:B------:R-:W-:Y:S01]  /*3440*/  HMMA.16816.F32.BF16 R208, R92, R222, R208 ;  /* 0x000000de5cd0723c */ /* 0x000fe200000418d0 */
[----:B------:R-:W2:Y:S07]  /*3450*/  LDSM.16.M88.4 R220, [R237+0x5800] ;  /* 0x00580000eddc783b */ /* 0x000eae0000000200 */
[C---:B----4-:R-:W-:Y:S08]  /*3460*/  HMMA.16816.F32.BF16 R24, R88.reuse, R216, R24 ;  /* 0x000000d85818723c */ /* 0x050ff00000041818 */
[----:B------:R-:W-:Y:S01]  /*3470*/  HMMA.16816.F32.BF16 R20, R88, R218, R20 ;  /* 0x000000da5814723c */ /* 0x000fe20000041814 */
[----:B------:R-:W4:Y:S07]  /*3480*/  LDSM.16.M88.4 R216, [R237+0x6000] ;  /* 0x00600000edd8783b */ /* 0x000f2e0000000200 */
[----:B---3--:R-:W-:Y:S08]  /*3490*/  HMMA.16816.F32.BF16 R196, R92, R224, R196 ;  /* 0x000000e05cc4723c */ /* 0x008ff000000418c4 */
[C---:B-1----:R-:W-:Y:S08]  /*34a0*/  HMMA.16816.F32.BF16 R188, R88.reuse, R212, R188 ;  /* 0x000000d458bc723c */ /* 0x042ff000000418bc */
[C---:B------:R-:W-:Y:S01]  /*34b0*/  HMMA.16816.F32.BF16 R192, R88.reuse, R214, R192 ;  /* 0x000000d658c0723c */ /* 0x040fe200000418c0 */
[----:B------:R-:W1:Y:S07]  /*34c0*/  LDSM.16.M88.4 R212, [R236+0x4800] ;  /* 0x00480000ecd4783b */ /* 0x000e6e0000000200 */
[C---:B--2---:R-:W-:Y:S08]  /*34d0*/  HMMA.16816.F32.BF16 R172, R88.reuse, R220, R172 ;  /* 0x000000dc58ac723c */ /* 0x044ff000000418ac */
[C---:B------:R-:W-:Y:S01]  /*34e0*/  HMMA.16816.F32.BF16 R176, R88.reuse, R222, R176 ;  /* 0x000000de58b0723c */ /* 0x040fe200000418b0 */
[----:B------:R-:W2:Y:S07]  /*34f0*/  LDSM.16.M88.4 R220, [R237+0x7800] ;  /* 0x00780000eddc783b */ /* 0x000eae0000000200 */
[C---:B----4-:R-:W-:Y:S08]  /*3500*/  HMMA.16816.F32.BF16 R180, R88.reuse, R216, R180 ;  /* 0x000000d858b4723c */ /* 0x050ff000000418b4 */
[----:B------:R-:W-:Y:S01]  /*3510*/  HMMA.16816.F32.BF16 R184, R88, R218, R184 ;  /* 0x000000da58b8723c */ /* 0x000fe200000418b8 */
[----:B------:R-:W3:Y:S07]  /*3520*/  LDSM.16.M88.4 R216, [R236+0x4000] ;  /* 0x00400000ecd8783b */ /* 0x000eee0000000200 */
[----:B------:R-:W-:Y:S01]  /*3530*/  HMMA.16816.F32.BF16 R200, R92, R226, R200 ;  /* 0x000000e25cc8723c */ /* 0x000fe200000418c8 */
[----:B------:R-:W-:Y:S07]  /*3540*/  LDSM.16.M88.4 R224, [R237+0x7000] ;  /* 0x00700000ede0783b */ /* 0x000fee0000000200 */
[C---:B-1----:R-:W-:Y:S08]  /*3550*/  HMMA.16816.F32.BF16 R16, R84.reuse, R212, R16 ;  /* 0x000000d45410723c */ /* 0x042ff00000041810 */
[----:B------:R-:W-:Y:S01]  /*3560*/  HMMA.16816.F32.BF16 R12, R84, R214, R12 ;  /* 0x000000d6540c723c */ /* 0x000fe2000004180c */
[----:B------:R-:W1:Y:S07]  /*3570*/  LDSM.16.M88.4 R212, [R236+0x6800] ;  /* 0x00680000ecd4783b */ /* 0x000e6e0000000200 */
[C---:B--2---:R-:W-:Y:S08]  /*3580*/  HMMA.16816.F32.BF16 R204, R88.reuse, R220, R204 ;  /* 0x000000dc58cc723c */ /* 0x044ff000000418cc */
[----:B------:R-:W-:Y:S01]  /*3590*/  HMMA.16816.F32.BF16 R208, R88, R222, R208 ;  /* 0x000000de58d0723c */ /* 0x000fe200000418d0 */
[----:B------:R-:W2:Y:S07]  /*35a0*/  LDSM.16.M88.4 R220, [R236+0x5800] ;  /* 0x00580000ecdc783b */ /* 0x000eae0000000200 */
[C---:B---3--:R-:W-:Y:S08]  /*35b0*/  HMMA.16816.F32.BF16 R24, R84.reuse, R216, R24 ;  /* 0x000000d85418723c */ /* 0x048ff00000041818 */
[----:B------:R-:W-:Y:S01]  /*35c0*/  HMMA.16816.F32.BF16 R20, R84, R218, R20 ;  /* 0x000000da5414723c */ /* 0x000fe20000041814 */
[----:B------:R-:W3:Y:S07]  /*35d0*/  LDSM.16.M88.4 R216, [R236+0x6000] ;  /* 0x00600000ecd8783b */ /* 0x000eee0000000200 */
[----:B------:R-:W-:Y:S08]  /*35e0*/  HMMA.16816.F32.BF16 R8, R92, R228, R8 ;  /* 0x000000e45c08723c */ /* 0x000ff00000041808 */
[C---:B-1----:R-:W-:Y:S08]  /*35f0*/  HMMA.16816.F32.BF16 R188, R84.reuse, R212, R188 ;  /* 0x000000d454bc723c */ /* 0x042ff000000418bc */
[C---:B------:R-:W-:Y:S01]  /*3600*/  HMMA.16816.F32.BF16 R192, R84.reuse, R214, R192 ;  /* 0x000000d654c0723c */ /* 0x040fe200000418c0 */
[----:B------:R-:W1:Y:S07]  /*3610*/  LDSM.16.M88.4 R212, [R249+0x4800] ;  /* 0x00480000f9d4783b */ /* 0x000e6e0000000200 */
[C---:B--2---:R-:W-:Y:S08]  /*3620*/  HMMA.16816.F32.BF16 R172, R84.reuse, R220, R172 ;  /* 0x000000dc54ac723c */ /* 0x044ff000000418ac */
[C---:B------:R-:W-:Y:S01]  /*3630*/  HMMA.16816.F32.BF16 R176, R84.reuse, R222, R176 ;  /* 0x000000de54b0723c */ /* 0x040fe200000418b0 */
[----:B------:R-:W2:Y:S07]  /*3640*/  LDSM.16.M88.4 R220, [R236+0x7800] ;  /* 0x00780000ecdc783b */ /* 0x000eae0000000200 */
[C---:B---3--:R-:W-:Y:S08]  /*3650*/  HMMA.16816.F32.BF16 R180, R84.reuse, R216, R180 ;  /* 0x000000d854b4723c */ /* 0x048ff000000418b4 */
        /* <DEDUP_REMOVED lines=15> */
[----:B------:R-:W-:Y:S01]  /*3750*/  HMMA.16816.F32.BF16 R192, R80, R214, R192 ;  /* 0x000000d650c0723c */ /* 0x000fe200000418c0 */
[----:B------:R-:W1:Y:S07]  /*3760*/  LDSM.16.M88.4 R212, [R252+0x4800] ;  /* 0x00480000fcd4783b */ /* 0x000e6e0000000200 */
[----:B------:R-:W-:Y:S01]  /*3770*/  HMMA.16816.F32.BF16 R200, R88, R226, R200 ;  /* 0x000000e258c8723c */ /* 0x000fe200000418c8 */
[----:B------:R-:W4:Y:S07]  /*3780*/  LDSM.16.M88.4 R224, [R236+0x7000] ;  /* 0x00700000ece0783b */ /* 0x000f2e0000000200 */
[C---:B--2---:R-:W-:Y:S08]  /*3790*/  HMMA.16816.F32.BF16 R172, R80.reuse, R220, R172 ;  /* 0x000000dc50ac723c */ /* 0x044ff000000418ac */
[C---:B------:R-:W-:Y:S01]  /*37a0*/  HMMA.16816.F32.BF16 R176, R80.reuse, R222, R176 ;  /* 0x000000de50b0723c */ /* 0x040fe200000418b0 */
[----:B------:R-:W2:Y:S07]  /*37b0*/  LDSM.16.M88.4 R220, [R249+0x7800] ;  /* 0x00780000f9dc783b */ /* 0x000eae0000000200 */
[C---:B---3--:R-:W-:Y:S08]  /*37c0*/  HMMA.16816.F32.BF16 R180, R80.reuse, R216, R180 ;  /* 0x000000d850b4723c */ /* 0x048ff000000418b4 */
[----:B------:R-:W-:Y:S01]  /*37d0*/  HMMA.16816.F32.BF16 R184, R80, R218, R184 ;  /* 0x000000da50b8723c */ /* 0x000fe200000418b8 */
[----:B------:R-:W3:Y:S07]  /*37e0*/  LDSM.16.M88.4 R216, [R252+0x4000] ;  /* 0x00400000fcd8783b */ /* 0x000eee0000000200 */
[C---:B------:R-:W-:Y:S08]  /*37f0*/  HMMA.16816.F32.BF16 R8, R88.reuse, R228, R8 ;  /* 0x000000e45808723c */ /* 0x040ff00000041808 */
[----:B------:R-:W-:Y:S01]  /*3800*/  HMMA.16816.F32.BF16 R232, R88, R230, R232 ;  /* 0x000000e658e8723c */ /* 0x000fe200000418e8 */
[----:B------:R-:W5:Y:S07]  /*3810*/  LDSM.16.M88.4 R228, [R236+0x5000] ;  /* 0x00500000ece4783b */ /* 0x000f6e0000000200 */
[C---:B-1----:R-:W-:Y:S08]  /*3820*/  HMMA.16816.F32.BF16 R16, R76.reuse, R212, R16 ;  /* 0x000000d44c10723c */ /* 0x042ff00000041810 */
[----:B------:R-:W-:Y:S01]  /*3830*/  HMMA.16816.F32.BF16 R12, R76, R214, R12 ;  /* 0x000000d64c0c723c */ /* 0x000fe2000004180c */
[----:B------:R-:W1:Y:S07]  /*3840*/  LDSM.16.M88.4 R212, [R252+0x6800] ;  /* 0x00680000fcd4783b */ /* 0x000e6e0000000200 */
[C---:B----4-:R-:W-:Y:S08]  /*3850*/  HMMA.16816.F32.BF16 R196, R84.reuse, R224, R196 ;  /* 0x000000e054c4723c */ /* 0x050ff000000418c4 */
[----:B------:R-:W-:Y:S01]  /*3860*/  HMMA.16816.F32.BF16 R200, R84, R226, R200 ;  /* 0x000000e254c8723c */ /* 0x000fe200000418c8 */
[----:B------:R-:W4:Y:S07]  /*3870*/  LDSM.16.M88.4 R224, [R249+0x7000] ;  /* 0x00700000f9e0783b */ /* 0x000f2e0000000200 */
[C---:B--2---:R-:W-:Y:S08]  /*3880*/  HMMA.16816.F32.BF16 R204, R80.reuse, R220, R204 ;  /* 0x000000dc50cc723c */ /* 0x044ff000000418cc */
[----:B------:R-:W-:Y:S01]  /*3890*/  HMMA.16816.F32.BF16 R208, R80, R222, R208 ;  /* 0x000000de50d0723c */ /* 0x000fe200000418d0 */
[----:B------:R-:W2:Y:S07]  /*38a0*/  LDSM.16.M88.4 R220, [R252+0x5800] ;  /* 0x00580000fcdc783b */ /* 0x000eae0000000200 */
[C---:B---3--:R-:W-:Y:S08]  /*38b0*/  HMMA.16816.F32.BF16 R24, R76.reuse, R216, R24 ;  /* 0x000000d84c18723c */ /* 0x048ff00000041818 */
[----:B------:R-:W-:Y:S01]  /*38c0*/  HMMA.16816.F32.BF16 R20, R76, R218, R20 ;  /* 0x000000da4c14723c */ /* 0x000fe20000041814 */
[----:B------:R-:W3:Y:S07]  /*38d0*/  LDSM.16.M88.4 R216, [R252+0x6000] ;  /* 0x00600000fcd8783b */ /* 0x000eee0000000200 */
[C---:B-----5:R-:W-:Y:S08]  /*38e0*/  HMMA.16816.F32.BF16 R8, R84.reuse, R228, R8 ;  /* 0x000000e45408723c */ /* 0x060ff00000041808 */
        /* <DEDUP_REMOVED lines=21> */
[C---:B------:R-:W-:Y:S01]  /*3a40*/  HMMA.16816.F32.BF16 R200, R76.reuse, R226, R200 ;  /* 0x000000e24cc8723c */ /* 0x040fe200000418c8 */
        /* <DEDUP_REMOVED lines=11> */
[C---:B------:R-:W-:Y:S01]  /*3b00*/  HMMA.16816.F32.BF16 R200, R72.reuse, R214, R200 ;  /* 0x000000d648c8723c */ /* 0x040fe200000418c8 */
[----:B------:R-:W1:Y:S07]  /*3b10*/  LDSM.16.M88.4 R212, [R236+0x9800] ;  /* 0x00980000ecd4783b */ /* 0x000e6e0000000200 */
[C---:B----4-:R-:W-:Y:S08]  /*3b20*/  HMMA.16816.F32.BF16 R172, R72.reuse, R224, R172 ;  /* 0x000000e048ac723c */ /* 0x050ff000000418ac */
[C---:B------:R-:W-:Y:S01]  /*3b30*/  HMMA.16816.F32.BF16 R176, R72.reuse, R226, R176 ;  /* 0x000000e248b0723c */ /* 0x040fe200000418b0 */
[----:B------:R-:W4:Y:S07]  /*3b40*/  LDSM.16.M88.4 R224, [R236+0x8000] ;  /* 0x00800000ece0783b */ /* 0x000f2e0000000200 */
[C---:B--2---:R-:W-:Y:S08]  /*3b50*/  HMMA.16816.F32.BF16 R180, R72.reuse, R220, R180 ;  /* 0x000000dc48b4723c */ /* 0x044ff000000418b4 */
[C---:B------:R-:W-:Y:S01]  /*3b60*/  HMMA.16816.F32.BF16 R184, R72.reuse, R222, R184 ;  /* 0x000000de48b8723c */ /* 0x040fe200000418b8 */
[----:B------:R-:W2:Y:S07]  /*3b70*/  LDSM.16.M88.4 R220, [R236+0x8800] ;  /* 0x00880000ecdc783b */ /* 0x000eae0000000200 */
[C---:B---3--:R-:W-:Y:S08]  /*3b80*/  HMMA.16816.F32.BF16 R188, R72.reuse, R216, R188 ;  /* 0x000000d848bc723c */ /* 0x048ff000000418bc */
[C---:B------:R-:W-:Y:S01]  /*3b90*/  HMMA.16816.F32.BF16 R192, R72.reuse, R218, R192 ;  /* 0x000000da48c0723c */ /* 0x040fe200000418c0 */
        /* <DEDUP_REMOVED lines=18> */
[----:B------:R-:W5:Y:S04]  /*3cc0*/  LDSM.16.M88.4 R228, [R236+0xa000] ;  /* 0x00a00000ece4783b */ /* 0x000f680000000200 */
[----:B------:R-:W-:Y:S03]  /*3cd0*/  LDSM.16.M88.4 R236, [R252+0x9000] ;  /* 0x00900000fcec783b */ /* 0x000fe60000000200 */
[C---:B-1----:R-:W-:Y:S08]  /*3ce0*/  HMMA.16816.F32.BF16 R24, R64.reuse, R212, R24 ;  /* 0x000000d44018723c */ /* 0x042ff00000041818 */
[----:B------:R-:W-:Y:S01]  /*3cf0*/  HMMA.16816.F32.BF16 R20, R64, R214, R20 ;  /* 0x000000d64014723c */ /* 0x000fe20000041814 */
[----:B------:R-:W-:Y:S07]  /*3d00*/  LDSM.16.M88.4 R212, [R249+0xa000] ;  /* 0x00a00000f9d4783b */ /* 0x000fee0000000200 */
[C---:B----4-:R-:W-:Y:S08]  /*3d10*/  HMMA.16816.F32.BF16 R188, R68.reuse, R224, R188 ;  /* 0x000000e044bc723c */ /* 0x050ff000000418bc */
[C---:B------:R-:W-:Y:S01]  /*3d20*/  HMMA.16816.F32.BF16 R192, R68.reuse, R226, R192 ;  /* 0x000000e244c0723c */ /* 0x040fe200000418c0 */
[----:B------:R-:W1:Y:S07]  /*3d30*/  LDSM.16.M88.4 R224, [R249+0x8800] ;  /* 0x00880000f9e0783b */ /* 0x000e6e0000000200 */
        /* <DEDUP_REMOVED lines=8> */
[----:B------:R-:W-:Y:S07]  /*3dc0*/  LDSM.16.M88.4 R228, [R249+0xa800] ;  /* 0x00a80000f9e4783b */ /* 0x000fee0000000200 */
[C---:B-1----:R-:W-:Y:S08]  /*3dd0*/  HMMA.16816.F32.BF16 R16, R64.reuse, R224, R16 ;  /* 0x000000e04010723c */ /* 0x042ff00000041810 */
[C---:B------:R-:W-:Y:S08]  /*3de0*/  HMMA.16816.F32.BF16 R180, R64.reuse, R212, R180 ;  /* 0x000000d440b4723c */ /* 0x040ff000000418b4 */
[C---:B------:R-:W-:Y:S01]  /*3df0*/  HMMA.16816.F32.BF16 R184, R64.reuse, R214, R184 ;  /* 0x000000d640b8723c */ /* 0x040fe200000418b8 */
[----:B------:R-:W1:Y:S07]  /*3e00*/  LDSM.16.M88.4 R212, [R252+0x8800] ;  /* 0x00880000fcd4783b */ /* 0x000e6e0000000200 */
        /* <DEDUP_REMOVED lines=8> */
[C---:B-1----:R-:W-:Y:S08]  /*3e90*/  HMMA.16816.F32.BF16 R16, R60.reuse, R212, R16 ;  /* 0x000000d43c10723c */ /* 0x042ff00000041810 */
[----:B------:R-:W-:Y:S01]  /*3ea0*/  HMMA.16816.F32.BF16 R12, R60, R214, R12 ;  /* 0x000000d63c0c723c */ /* 0x000fe2000004180c */
[----:B------:R-:W1:Y:S07]  /*3eb0*/  LDSM.16.M88.4 R212, [R252+0x9800] ;  /* 0x00980000fcd4783b */ /* 0x000e6e0000000200 */
[C---:B------:R-:W-:Y:S08]  /*3ec0*/  HMMA.16816.F32.BF16 R188, R64.reuse, R228, R188 ;  /* 0x000000e440bc723c */ /* 0x040ff000000418bc */
[C---:B------:R-:W-:Y:S01]  /*3ed0*/  HMMA.16816.F32.BF16 R192, R64.reuse, R230, R192 ;  /* 0x000000e640c0723c */ /* 0x040fe200000418c0 */
[----:B------:R-:W5:Y:S07]  /*3ee0*/  LDSM.16.M88.4 R228, [R252+0xb800] ;  /* 0x00b80000fce4783b */ /* 0x000f6e0000000200 */
[C---:B----4-:R-:W-:Y:S08]  /*3ef0*/  HMMA.16816.F32.BF16 R196, R64.reuse, R224, R196 ;  /* 0x000000e040c4723c */ /* 0x050ff000000418c4 */
[C---:B------:R-:W-:Y:S01]  /*3f00*/  HMMA.16816.F32.BF16 R200, R64.reuse, R226, R200 ;  /* 0x000000e240c8723c */ /* 0x040fe200000418c8 */
[----:B------:R-:W-:Y:S07]  /*3f10*/  LDSM.16.M88.4 R224, [R252+0xb000] ;  /* 0x00b00000fce0783b */ /* 0x000fee0000000200 */
[C---:B--2---:R-:W-:Y:S08]  /*3f20*/  HMMA.16816.F32.BF16 R204, R64.reuse, R220, R204 ;  /* 0x000000dc40cc723c */ /* 0x044ff000000418cc */
[----:B------:R-:W-:Y:S01]  /*3f30*/  HMMA.16816.F32.BF16 R208, R64, R222, R208 ;  /* 0x000000de40d0723c */ /* 0x000fe200000418d0 */
[----:B------:R-:W-:Y:S07]  /*3f40*/  LDSM.16.M88.4 R220, [R252+0xa800] ;  /* 0x00a80000fcdc783b */ /* 0x000fee0000000200 */
[C---:B---3--:R-:W-:Y:S08]  /*3f50*/  HMMA.16816.F32.BF16 R24, R60.reuse, R216, R24 ;  /* 0x000000d83c18723c */ /* 0x048ff00000041818 */
[C---:B------:R-:W-:Y:S01]  /*3f60*/  HMMA.16816.F32.BF16 R20, R60.reuse, R218, R20 ;  /* 0x000000da3c14723c */ /* 0x040fe20000041814 */
[----:B------:R-:W2:Y:S07]  /*3f70*/  LDSM.16.M88.4 R216, [R252+0xa000] ;  /* 0x00a00000fcd8783b */ /* 0x000eae0000000200 */
[----:B-1----:R-:W-:Y:S01]  /*3f80*/  HMMA.16816.F32.BF16 R172, R60, R212, R172 ;  /* 0x000000d43cac723c */ /* 0x002fe200000418ac */
[----:B------:R-:W-:-:S04]  /*3f90*/  @!P1 IMAD.MOV.U32 R213, RZ, RZ, 0x1 ;  /* 0x00000001ffd59424 */ /* 0x000fc800078e00ff */
[----:B------:R1:W-:Y:S03]  /*3fa0*/  @!P1 SYNCS.ARRIVE.TRANS64.ART0 RZ, [R2+URZ+0x8], R213 ;  /* 0x000008d502ff99a7 */ /* 0x0003e600085000ff */
[C---:B-----5:R-:W-:Y:S08]  /*3fb0*/  HMMA.16816.F32.BF16 R204, R60.reuse, R228, R204 ;  /* 0x000000e43ccc723c */ /* 0x060ff000000418cc */
[C---:B------:R-:W-:Y:S08]  /*3fc0*/  HMMA.16816.F32.BF16 R8, R60.reuse, R236, R8 ;  /* 0x000000ec3c08723c */ /* 0x040ff00000041808 */
[C---:B------:R-:W-:Y:S08]  /*3fd0*/  HMMA.16816.F32.BF16 R232, R60.reuse, R238, R232 ;  /* 0x000000ee3ce8723c */ /* 0x040ff000000418e8 */
[C---:B------:R-:W-:Y:S08]  /*3fe0*/  HMMA.16816.F32.BF16 R176, R60.reuse, R214, R176 ;  /* 0x000000d63cb0723c */ /* 0x040ff000000418b0 */
[C---:B--2---:R-:W-:Y:S08]  /*3ff0*/  HMMA.16816.F32.BF16 R180, R60.reuse, R216, R180 ;  /* 0x000000d83cb4723c */ /* 0x044ff000000418b4 */
[C---:B------:R-:W-:Y:S08]  /*4000*/  HMMA.16816.F32.BF16 R184, R60.reuse, R218, R184 ;  /* 0x000000da3cb8723c */ /* 0x040ff000000418b8 */
[C---:B------:R-:W-:Y:S08]  /*4010*/  HMMA.16816.F32.BF16 R188, R60.reuse, R220, R188 ;  /* 0x000000dc3cbc723c */ /* 0x040ff000000418bc */
[C---:B------:R-:W-:Y:S08]  /*4020*/  HMMA.16816.F32.BF16 R192, R60.reuse, R222, R192 ;  /* 0x000000de3cc0723c */ /* 0x040ff000000418c0 */
[C---:B------:R-:W-:Y:S08]  /*4030*/  HMMA.16816.F32.BF16 R196, R60.reuse, R224, R196 ;  /* 0x000000e03cc4723c */ /* 0x040ff000000418c4 */
[C---:B------:R-:W-:Y:S08]  /*4040*/  HMMA.16816.F32.BF16 R200, R60.reuse, R226, R200 ;  /* 0x000000e23cc8723c */ /* 0x040ff000000418c8 */
[----:B------:R-:W-:Y:S01]  /*4050*/  HMMA.16816.F32.BF16 R228, R60, R230, R208 ;  /* 0x000000e63ce4723c */ /* 0x000fe200000418d0 */
[----:B------:R-:W-:-:S04]  /*4060*/  NOP ;  /* 0x0000000000007918 */ /* 0x000fc80000000000 */
[----:B-1----:R-:W-:-:S15]  /*4070*/  @P0 BRA `(.L_x_47) ;  /* 0x0000000400500947 */ /* 0x002fde0003800000 */
[----:B------:R-:W-:Y:S01]  /*4080*/  IMAD.U32 R209, R245, -0x80000000, RZ ;  /* 0x80000000f5d17824 */ /* 0x000fe200078e00ff */
[----:B------:R-:W-:Y:S03]  /*4090*/  BSSY B1, `(.L_x_48) ;  /* 0x0000003000017945 */ /* 0x000fe60003800000 */
[----:B------:R-:W1:Y:S02]  /*40a0*/  SYNCS.PHASECHK.TRANS64.TRYWAIT P0, [R2+URZ+0x8], R209 ;  /* 0x000008d1020075a7 */ /* 0x000e6400080011ff */
[----:B-1----:R-:W-:Y:S05]  /*40b0*/  @!P0 BRA `(.L_x_49) ;  /* 0x0000004000bc8947 */ /* 0x002fea0003800000 */
.L_x_87:
[----:B------:R-:W-:Y:S05]  /*40c0*/  BSYNC B1 ;  /* 0x0000000000017941 */ /* 0x000fea0003800000 */
.L_x_48:
[----:B------:R-:W-:Y:S02]  /*40d0*/  ELECT P2, URZ, PT ;  /* 0x0000000000ff782f */ /* 0x000fe40003840000 */
[----:B-1----:R-:W-:Y:S02]  /*40e0*/  LOP3.LUT R209, RZ, R244, RZ, 0x33, !PT ;  /* 0x000000f4ffd17212 */ /* 0x002fe400078e33ff */
[----:B------:R-:W-:-:S03]  /*40f0*/  ELECT P0, URZ, PT ;  /* 0x0000000000ff782f */ /* 0x000fc60003800000 */
[----:B------:R-:W-:-:S04]  /*4100*/  IMAD.IADD R209, R246, 0x1, R209 ;  /* 0x00000001f6d17824 */ /* 0x000fc800078e02d1 */
[----:B------:R-:W-:Y:S02]  /*4110*/  IMAD R210, R209, 0x4, R2 ;  /* 0x00000004d1d27824 */ /* 0x000fe400078e0202 */
[----:B------:R-:W-:-:S04]  /*4120*/  @P2 IMAD.MOV.U32 R209, RZ, RZ, 0xc000 ;  /* 0x0000c000ffd12424 */ /* 0x000fc800078e00ff */
[----:B------:R-:W-:Y:S01]  /*4130*/  VOTEU.ANY UP0, P0 ;  /* 0x0000000000ff7886 */ /* 0x000fe20000000100 */
[----:B------:R-:W-:Y:S01]  /*4140*/  @P0 VIADD R211, R2, 0x1880 ;  /* 0x0000188002d30836 */ /* 0x000fe20000000000 */
[----:B------:R1:W-:Y:S01]  /*4150*/  @P2 SYNCS.ARRIVE.TRANS64 RZ, [R2+URZ], R209 ;  /* 0x000000d102ff29a7 */ /* 0x0003e200080000ff */
[----:B------:R-:W2:Y:S01]  /*4160*/  LDS R210, [R210+0x19880] ;  /* 0x01988000d2d27984 */ /* 0x000ea20000000800 */
[----:B------:R-:W-:Y:S01]  /*4170*/  @P0 IADD3 R208, P2, PT, R250, 0x80, RZ ;  /* 0x00000080fad00810 */ /* 0x000fe20007f5e0ff */
[----:B------:R-:W-:Y:S01]  /*4180*/  VOTEU.ANY UP1, P0 ;  /* 0x0000000000ff7886 */ /* 0x000fe20000020100 */
[----:B------:R-:W-:Y:S01]  /*4190*/  @P0 R2UR UR16, R211 ;  /* 0x00000000d31002ca */ /* 0x000fe200000e0000 */
[----:B------:R-:W-:Y:S01]  /*41a0*/  @UP0 UMOV UR18, URZ ;  /* 0x000000ff00120c82 */ /* 0x000fe20008000000 */
[----:B------:R-:W-:Y:S01]  /*41b0*/  @P0 R2UR UR5, R208 ;  /* 0x00000000d00502ca */ /* 0x000fe200000e0000 */
[----:B-1----:R-:W-:Y:S01]  /*41c0*/  @P0 IMAD.X R209, RZ, RZ, R251, P2 ;  /* 0x000000ffffd10224 */ /* 0x002fe200010e06fb */
[----:B------:R-:W-:-:S04]  /*41d0*/  PLOP3.LUT P2, PT, PT, PT, PT, 0x8, 0x80 ;  /* 0x000000000080781c */ /* 0x000fc80003f4e170 */
[----:B------:R-:W-:Y:S01]  /*41e0*/  @P0 R2UR UR8, R209 ;  /* 0x00000000d10802ca */ /* 0x000fe200000e0000 */
[----:B------:R-:W1:Y:S06]  /*41f0*/  @UP0 S2UR UR20, SR_CTAID.Y ;  /* 0x00000000001409c3 */ /* 0x000e6c0000002600 */
[----:B------:R-:W-:-:S06]  /*4200*/  IMAD.U32 R208, RZ, RZ, UR5 ;  /* 0x00000005ffd07e24 */ /* 0x000fcc000f8e00ff */
[----:B------:R-:W-:Y:S01]  /*4210*/  IMAD.U32 R209, RZ, RZ, UR8 ;  /* 0x00000008ffd17e24 */ /* 0x000fe2000f8e00ff */
[----:B------:R-:W-:-:S04]  /*4220*/  @P0 R2UR UR8, R208 ;  /* 0x00000000d00802ca */ /* 0x000fc800000e0000 */
[----:B------:R-:W-:Y:S01]  /*4230*/  @P0 R2UR UR9, R209 ;  /* 0x00000000d10902ca */ /* 0x000fe200000e0000 */
[----:B-12---:R-:W-:-:S14]  /*4240*/  IMAD R210, R210, 0x80, R247 ;  /* 0x00000080d2d27824 */ /* 0x006fdc00078e02f7 */
.L_x_50:
[----:B------:R-:W-:-:S13]  /*4250*/  @P0 ELECT P2, URZ, PT ;  /* 0x0000000000ff082f */ /* 0x000fda0003840000 */
[----:B------:R-:W-:Y:S02]  /*4260*/  @P2 R2UR.BROADCAST UR19, R210 ;  /* 0x00000000d21322ca */ /* 0x000fe400008e0000 */
[----:B------:R-:W-:Y:S02]  /*4270*/  @P2 R2UR.BROADCAST UR17, R2 ;  /* 0x00000000021122ca */ /* 0x000fe400008e0000 */
[----:B------:R-:W-:Y:S02]  /*4280*/  @P2 PLOP3.LUT P0, PT, P2, PT, PT, 0x8, 0x80 ;  /* 0x000000000080281c */ /* 0x000fe4000170e170 */
[----:B------:R-:W-:-:S09]  /*4290*/  PLOP3.LUT P2, PT, PT, PT, PT, 0x8, 0x80 ;  /* 0x000000000080781c */ /* 0x000fd20003f4e170 */
[----:B------:R1:W-:Y:S02]  /*42a0*/  @UP1 UTMALDG.3D [UR16], [UR8], desc[URZ] ;  /* 0x0000ff10080015b4 */ /* 0x0003e40008011000 */
[----:B-1----:R-:W-:Y:S05]  /*42b0*/  @P0 BRA.U.ANY `(.L_x_50) ;  /* 0xfffffffd00e40947 */ /* 0x002fea000393ffff */
[----:B------:R-:W-:-:S13]  /*42c0*/  ELECT P0, URZ, PT ;  /* 0x0000000000ff782f */ /* 0x000fda0003800000 */
[----:B------:R-:W-:Y:S01]  /*42d0*/  @P0 IADD3 R208, P2, PT, R250, 0x80, RZ ;  /* 0x00000080fad00810 */ /* 0x000fe20007f5e0ff */
[----:B------:R-:W-:Y:S01]  /*42e0*/  VOTEU.ANY UP0, P0 ;  /* 0x0000000000ff7886 */ /* 0x000fe20000000100 */
[----:B------:R-:W-:Y:S02]  /*42f0*/  VOTEU.ANY UP1, P0 ;  /* 0x0000000000ff7886 */ /* 0x000fe40000020100 */
[----:B------:R-:W-:Y:S01]  /*4300*/  @P0 R2UR UR5, R208 ;  /* 0x00000000d00502ca */ /* 0x000fe200000e0000 */
[----:B------:R-:W-:Y:S01]  /*4310*/  @P0 IMAD.X R209, RZ, RZ, R251, P2 ;  /* 0x000000ffffd10224 */ /* 0x000fe200010e06fb */
[----:B------:R-:W1:Y:S01]  /*4320*/  @UP0 S2UR UR20, SR_CTAID.Y ;  /* 0x00000000001409c3 */ /* 0x000e620000002600 */
[----:B------:R-:W-:Y:S01]  /*4330*/  @P0 VIADD R208, R2, 0x5880 ;  /* 0x0000588002d00836 */ /* 0x000fe20000000000 */
[----:B------:R-:W-:Y:S01]  /*4340*/  PLOP3.LUT P2, PT, PT, PT, PT, 0x8, 0x80 ;  /* 0x000000000080781c */ /* 0x000fe20003f4e170 */
[----:B------:R-:W-:Y:S01]  /*4350*/  @UP0 UMOV UR18, 0x40 ;  /* 0x0000004000120882 */ /* 0x000fe20000000000 */
[----:B------:R-:W-:-:S02]  /*4360*/  @P0 R2UR UR8, R209 ;  /* 0x00000000d10802ca */ /* 0x000fc400000e0000 */
[----:B------:R-:W-:-:S05]  /*4370*/  @P0 R2UR UR16, R208 ;  /* 0x00000000d01002ca */ /* 0x000fca00000e0000 */
[----:B------:R-:W-:-:S06]  /*4380*/  IMAD.U32 R212, RZ, RZ, UR5 ;  /* 0x00000005ffd47e24 */ /* 0x000fcc000f8e00ff */
[----:B------:R-:W-:Y:S01]  /*4390*/  IMAD.U32 R213, RZ, RZ, UR8 ;  /* 0x00000008ffd57e24 */ /* 0x000fe2000f8e00ff */
[----:B------:R-:W-:-:S04]  /*43a0*/  @P0 R2UR UR8, R212 ;  /* 0x00000000d40802ca */ /* 0x000fc800000e0000 */
[----:B------:R-:W-:-:S15]  /*43b0*/  @P0 R2UR UR9, R213 ;  /* 0x00000000d50902ca */ /* 0x000fde00000e0000 */
.L_x_51:
[----:B------:R-:W-:-:S13]  /*43c0*/  @P0 ELECT P2, URZ, PT ;  /* 0x0000000000ff082f */ /* 0x000fda0003840000 */
[----:B------:R-:W-:Y:S02]  /*43d0*/  @P2 R2UR.BROADCAST UR19, R210 ;  /* 0x00000000d21322ca */ /* 0x000fe400008e0000 */
[----:B------:R-:W-:Y:S02]  /*43e0*/  @P2 R2UR.BROADCAST UR17, R2 ;  /* 0x00000000021122ca */ /* 0x000fe400008e0000 */
[----:B------:R-:W-:Y:S02]  /*43f0*/  @P2 PLOP3.LUT P0, PT, P2, PT, PT, 0x8, 0x80 ;  /* 0x000000000080281c */ /* 0x000fe4000170e170 */
[----:B------:R-:W-:-:S09]  /*4400*/  PLOP3.LUT P2, PT, PT, PT, PT, 0x8, 0x80 ;  /* 0x000000000080781c */ /* 0x000fd20003f4e170 */
[----:B-1----:R2:W-:Y:S02]  /*4410*/  @UP1 UTMALDG.3D [UR16], [UR8], desc[URZ] ;  /* 0x0000ff10080015b4 */ /* 0x0025e40008011000 */
[----:B--2---:R-:W-:Y:S05]  /*4420*/  @P0 BRA.U.ANY `(.L_x_51) ;  /* 0xfffffffd00e40947 */ /* 0x004fea000393ffff */
        /* <DEDUP_REMOVED lines=16> */
.L_x_52:
[----:B------:R-:W-:-:S13]  /*4530*/  @P0 ELECT P2, URZ, PT ;  /* 0x0000000000ff082f */ /* 0x000fda0003840000 */
[----:B------:R-:W-:Y:S02]  /*4540*/  @P2 R2UR.BROADCAST UR19, R210 ;  /* 0x00000000d21322ca */ /* 0x000fe400008e0000 */
[----:B------:R-:W-:Y:S02]  /*4550*/  @P2 R2UR.BROADCAST UR17, R2 ;  /* 0x00000000021122ca */ /* 0x000fe400008e0000 */
[----:B------:R-:W-:Y:S02]  /*4560*/  @P2 PLOP3.LUT P0, PT, P2, PT, PT, 0x8, 0x80 ;  /* 0x000000000080281c */ /* 0x000fe4000170e170 */
[----:B------:R-:W-:-:S09]  /*4570*/  PLOP3.LUT P2, PT, PT, PT, PT, 0x8, 0x80 ;  /* 0x000000000080781c */ /* 0x000fd20003f4e170 */
[----:B-1----:R2:W-:Y:S02]  /*4580*/  @UP1 UTMALDG.3D [UR16], [UR8], desc[URZ] ;  /* 0x0000ff10080015b4 */ /* 0x0025e40008011000 */
[----:B--2---:R-:W-:Y:S05]  /*4590*/  @P0 BRA.U.ANY `(.L_x_52) ;  /* 0xfffffffd00e40947 */ /* 0x004fea000393ffff */
[----:B------:R-:W-:Y:S01]  /*45a0*/  VIADD R244, R244, 0x1 ;  /* 0x00000001f4f47836 */ /* 0x000fe20000000000 */
[----:B------:R-:W-:-:S07]  /*45b0*/  LOP3.LUT R245, R245, 0x1, RZ, 0x3c, !PT ;  /* 0x00000001f5f57812 */ /* 0x000fce00078e3cff */
.L_x_47:
[----:B------:R-:W-:Y:S05]  /*45c0*/  BSYNC B0 ;  /* 0x0000000000007941 */ /* 0x000fea0003800000 */
.L_x_46:
[----:B------:R-:W-:Y:S01]  /*45d0*/  ISETP.GT.U32.AND P2, PT, R3, 0xf, PT ;  /* 0x0000000f0300780c */ /* 0x000fe20003f44070 */
[----:B------:R-:W-:Y:S01]  /*45e0*/  BSSY B0, `(.L_x_53) ;  /* 0x0000106000007945 */ /* 0x000fe20003800000 */
[----:B------:R-:W-:-:S04]  /*45f0*/  ISETP.NE.AND P0, PT, R0, RZ, PT ;  /* 0x000000ff0000720c */ /* 0x000fc80003f05270 */
[----:B------:R-:W-:-:S07]  /*4600*/  FSEL R4, R4, R243, !P0 ;  /* 0x000000f304047208 */ /* 0x000fce0004000000 */
[----:B------:R-:W-:Y:S05]  /*4610*/  @P2 BRA `(.L_x_54) ;  /* 0x0000001000082947 */ /* 0x000fea0003800000 */
[----:B------:R-:W-:Y:S01]  /*4620*/  FMUL R222, R20, UR4 ;  /* 0x0000000414de7c20 */ /* 0x000fe20008400000 */
        /* <DEDUP_REMOVED lines=9> */
[----:B------:R-:W-:Y:S01]  /*46c0*/  FMNMX.NAN R13, R12, R218, !PT ;  /* 0x000000da0c0d7209 */ /* 0x000fe20007820000 */
[----:B------:R-:W-:Y:S01]  /*46d0*/  FMUL R200, R200, UR4 ;  /* 0x00000004c8c87c20 */ /* 0x000fe20008400000 */
[----:B------:R-:W-:Y:S01]  /*46e0*/  FMNMX.NAN R177, R20, R226, !PT ;  /* 0x000000e214b17209 */ /* 0x000fe20007820000 */
[----:B------:R-:W-:Y:S01]  /*46f0*/  FMUL R232, R232, UR4 ;  /* 0x00000004e8e87c20 */ /* 0x000fe20008400000 */
[----:B------:R-:W-:Y:S01]  /*4700*/  FMUL R228, R228, UR4 ;  /* 0x00000004e4e47c20 */ /* 0x000fe20008400000 */
[----:B------:R-:W-:Y:S01]  /*4710*/  FMUL R176, R176, UR4 ;  /* 0x00000004b0b07c20 */ /* 0x000fe20008400000 */
[----:B------:R-:W-:Y:S01]  /*4720*/  FMNMX3.NAN R13, R238, R216, R13, !PT ;  /* 0x000000d8ee0d7276 */ /* 0x000fe2000782000d */
[----:B------:R-:W-:Y:S01]  /*4730*/  FMUL R184, R184, UR4 ;  /* 0x00000004b8b87c20 */ /* 0x000fe20008400000 */
[----:B------:R-:W-:Y:S01]  /*4740*/  FMNMX3.NAN R208, R21, R210, R177, !PT ;  /* 0x000000d215d07276 */ /* 0x000fe200078200b1 */
[----:B------:R-:W-:Y:S01]  /*4750*/  FMUL R192, R192, UR4 ;  /* 0x00000004c0c07c20 */ /* 0x000fe20008400000 */
[----:B------:R-:W-:Y:S01]  /*4760*/  FMNMX.NAN R185, R228, R176, !PT ;  /* 0x000000b0e4b97209 */ /* 0x000fe20007820000 */
[----:B------:R-:W-:Y:S01]  /*4770*/  FMUL R196, R196, UR4 ;  /* 0x00000004c4c47c20 */ /* 0x000fe20008400000 */
[----:B------:R-:W-:Y:S01]  /*4780*/  FMNMX.NAN R193, R200, R232, !PT ;  /* 0x000000e8c8c17209 */ /* 0x000fe20007820000 */
[----:B------:R-:W-:Y:S01]  /*4790*/  FMUL R8, R8, UR4 ;  /* 0x0000000408087c20 */ /* 0x000fe20008400000 */
[----:B------:R-:W-:Y:S01]  /*47a0*/  FMNMX.NAN R177, R13, R208, !PT ;  /* 0x000000d00db17209 */ /* 0x000fe20007820000 */
[----:B------:R-:W-:Y:S01]  /*47b0*/  FMUL R13, R24, UR4 ;  /* 0x00000004180d7c20 */ /* 0x000fe20008400000 */
[----:B------:R-:W-:Y:S01]  /*47c0*/  FMNMX3.NAN R185, R220, R192, R185, !PT ;  /* 0x000000c0dcb97276 */ /* 0x000fe200078200b9 */
[----:B------:R-:W-:Y:S01]  /*47d0*/  FMUL R204, R204, UR4 ;  /* 0x00000004cccc7c20 */ /* 0x000fe20008400000 */
[----:B------:R-:W-:Y:S01]  /*47e0*/  FMNMX3.NAN R212, R222, R184, R193, !PT ;  /* 0x000000b8ded47276 */ /* 0x000fe200078200c1 */
        /* <DEDUP_REMOVED lines=8> */
[----:B------:R-:W-:Y:S01]  /*4870*/  FMUL R16, R16, UR4 ;  /* 0x0000000410107c20 */ /* 0x000fe20008400000 */
[----:B------:R-:W-:Y:S01]  /*4880*/  FMUL R236, R181, UR4 ;  /* 0x00000004b5ec7c20 */ /* 0x000fe20008400000 */
[----:B------:R-:W-:Y:S01]  /*4890*/  FMUL R25, R25, UR4 ;  /* 0x0000000419197c20 */ /* 0x000fe20008400000 */
[----:B------:R-:W-:Y:S01]  /*48a0*/  FMUL R252, R189, UR4 ;  /* 0x00000004bdfc7c20 */ /* 0x000fe20008400000 */
[----:B------:R-:W-:Y:S01]  /*48b0*/  FMUL R17, R17, UR4 ;  /* 0x0000000411117c20 */ /* 0x000fe20008400000 */
[----:B------:R-:W-:Y:S01]  /*48c0*/  FMNMX.NAN R181, R24, R173, !PT ;  /* 0x000000ad18b57209 */ /* 0x000fe20007820000 */
[----:B------:R-:W-:Y:S01]  /*48d0*/  UMOV UR5, 0xf ;  /* 0x0000000f00057882 */ /* 0x000fe20000000000 */
[----:B------:R-:W-:-:S02]  /*48e0*/  FMNMX.NAN R185, R224, R9, !PT ;  /* 0x00000009e0b97209 */ /* 0x000fc40007820000 */
[----:B------:R-:W-:Y:S02]  /*48f0*/  FMNMX.NAN R189, R204, R172, !PT ;  /* 0x000000acccbd7209 */ /* 0x000fe40007820000 */
[----:B------:R-:W-:Y:S02]  /*4900*/  FMNMX.NAN R193, R196, R8, !PT ;  /* 0x00000008c4c17209 */ /* 0x000fe40007820000 */
[----:B------:R-:W-:Y:S02]  /*4910*/  FMNMX3.NAN R208, R17, R252, R181, !PT ;  /* 0x000000fc11d07276 */ /* 0x000fe400078200b5 */
[----:B------:R-:W-:Y:S02]  /*4920*/  FMNMX3.NAN R185, R25, R236, R185, !PT ;  /* 0x000000ec19b97276 */ /* 0x000fe400078200b9 */
[----:B------:R-:W-:Y:S02]  /*4930*/  FMNMX3.NAN R189, R16, R188, R189, !PT ;  /* 0x000000bc10bd7276 */ /* 0x000fe400078200bd */
[----:B------:R-:W-:-:S02]  /*4940*/  FMNMX3.NAN R193, R13, R180, R193, !PT ;  /* 0x000000b40dc17276 */ /* 0x000fc400078200c1 */
[----:B------:R-:W-:Y:S02]  /*4950*/  FMNMX3.NAN R177, R185, R208, R177, !PT ;  /* 0x000000d0b9b17276 */ /* 0x000fe400078200b1 */
[----:B------:R-:W-:-:S04]  /*4960*/  FMNMX3.NAN R212, R193, R189, R212, !PT ;  /* 0x000000bdc1d47276 */ /* 0x000fc800078200d4 */
[----:B------:R-:W-:Y:S01]  /*4970*/  FMNMX.NAN R214, R177, R212, !PT ;  /* 0x000000d4b1d67209 */ /* 0x000fe20007820000 */
[----:B------:R-:W-:Y:S06]  /*4980*/  BRA.DIV UR5, `(.L_x_55) ;  /* 0x0000003a05a07947 */ /* 0x000fec000b800000 */
[----:B------:R-:W-:Y:S02]  /*4990*/  IMAD.MOV.U32 R211, RZ, RZ, 0xf ;  /* 0x0000000fffd37424 */ /* 0x000fe400078e00ff */
[----:B------:R-:W-:Y:S02]  /*49a0*/  IMAD.MOV.U32 R212, RZ, RZ, 0xf ;  /* 0x0000000fffd47424 */ /* 0x000fe400078e00ff */
[----:B------:R-:W-:Y:S02]  /*49b0*/  IMAD.MOV.U32 R221, RZ, RZ, 0xf ;  /* 0x0000000fffdd7424 */ /* 0x000fe400078e00ff */
[----:B------:R-:W1:Y:S02]  /*49c0*/  SHFL.BFLY PT, R211, R214, 0x2, 0x1f ;  /* 0x0c401f00d6d37f89 */ /* 0x000e6400000e0000 */
[----:B-1----:R-:W-:-:S05]  /*49d0*/  FMNMX R177, R214, R211, !PT ;  /* 0x000000d3d6b17209 */ /* 0x002fca0007800000 */
[----:B------:R-:W1:Y:S02]  /*49e0*/  SHFL.BFLY PT, R208, R177, 0x1, 0x1f ;  /* 0x0c201f00b1d07f89 */ /* 0x000e6400000e0000 */
[----:B-1----:R-:W-:-:S04]  /*49f0*/  FMNMX R209, R177, R208, !PT ;  /* 0x000000d0b1d17209 */ /* 0x002fc80007800000 */
[----:B------:R-:W-:-:S04]  /*4a00*/  FMNMX R208, R4, R209, !PT ;  /* 0x000000d104d07209 */ /* 0x000fc80007800000 */
[----:B------:R-:W-:-:S05]  /*4a10*/  FSEL R209, R209, R208, !P0 ;  /* 0x000000d0d1d17208 */ /* 0x000fca0004000000 */
[--C-:B------:R-:W-:Y:S01]  /*4a20*/  FADD R13, R13, -R209.reuse ;  /* 0x800000d10d0d7221 */ /* 0x100fe20000000000 */
[--C-:B------:R-:W-:Y:S01]  /*4a30*/  FADD R222, R222, -R209.reuse ;  /* 0x800000d1dede7221 */ /* 0x100fe20000000000 */
[--C-:B------:R-:W-:Y:S01]  /*4a40*/  FADD R21, R21, -R209.reuse ;  /* 0x800000d115157221 */ /* 0x100fe20000000000 */
[--C-:B------:R-:W-:Y:S01]  /*4a50*/  FADD R16, R16, -R209.reuse ;  /* 0x800000d110107221 */ /* 0x100fe20000000000 */
[----:B------:R-:W-:Y:S01]  /*4a60*/  FMUL R181, R13, 1.4426950216293334961 ;  /* 0x3fb8aa3b0db57820 */ /* 0x000fe20000400000 */
[--C-:B------:R-:W-:Y:S01]  /*4a70*/  FADD R13, R25, -R209.reuse ;  /* 0x800000d1190d7221 */ /* 0x100fe20000000000 */
[----:B------:R-:W-:Y:S01]  /*4a80*/  FMUL R222, R222, 1.4426950216293334961 ;  /* 0x3fb8aa3bdede7820 */ /* 0x000fe20000400000 */
[----:B------:R-:W-:Y:S01]  /*4a90*/  FMUL R21, R21, 1.4426950216293334961 ;  /* 0x3fb8aa3b15157820 */ /* 0x000fe20000400000 */
[----:B------:R-:W1:Y:S01]  /*4aa0*/  MUFU.EX2 R25, R181 ;  /* 0x000000b500197308 */ /* 0x000e620000000800 */
[----:B------:R-:W-:Y:S01]  /*4ab0*/  FMUL R13, R13, 1.4426950216293334961 ;  /* 0x3fb8aa3b0d0d7820 */ /* 0x000fe20000400000 */
[----:B------:R-:W-:Y:S01]  /*4ac0*/  FMUL R16, R16, 1.4426950216293334961 ;  /* 0x3fb8aa3b10107820 */ /* 0x000fe20000400000 */
[--C-:B------:R-:W-:Y:S01]  /*4ad0*/  FADD R17, R17, -R209.reuse ;  /* 0x800000d111117221 */ /* 0x100fe20000000000 */
[--C-:B------:R-:W-:Y:S01]  /*4ae0*/  FADD R220, R220, -R209.reuse ;  /* 0x800000d1dcdc7221 */ /* 0x100fe20000000000 */
[--C-:B------:R-:W-:Y:S01]  /*4af0*/  FADD R238, R238, -R209.reuse ;  /* 0x800000d1eeee7221 */ /* 0x100fe20000000000 */
[--C-:B------:R-:W-:Y:S01]  /*4b00*/  FADD R8, R8, -R209.reuse ;  /* 0x800000d108087221 */ /* 0x100fe20000000000 */
[----:B------:R-:W-:Y:S01]  /*4b10*/  FMUL R17, R17, 1.4426950216293334961 ;  /* 0x3fb8aa3b11117820 */ /* 0x000fe20000400000 */
[----:B------:R-:W2:Y:S01]  /*4b20*/  MUFU.EX2 R219, R13 ;  /* 0x0000000d00db7308 */ /* 0x000ea20000000800 */
[----:B------:R-:W-:Y:S01]  /*4b30*/  FMUL R220, R220, 1.4426950216293334961 ;  /* 0x3fb8aa3bdcdc7820 */ /* 0x000fe20000400000 */
[----:B------:R-:W-:Y:S01]  /*4b40*/  FMUL R238, R238, 1.4426950216293334961 ;  /* 0x3fb8aa3beeee7820 */ /* 0x000fe20000400000 */
[----:B------:R-:W-:Y:S01]  /*4b50*/  FMUL R8, R8, 1.4426950216293334961 ;  /* 0x3fb8aa3b08087820 */ /* 0x000fe20000400000 */
[--C-:B------:R-:W-:Y:S01]  /*4b60*/  FADD R9, R9, -R209.reuse ;  /* 0x800000d109097221 */ /* 0x100fe20000000000 */
[--C-:B------:R-:W-:Y:S01]  /*4b70*/  FADD R232, R232, -R209.reuse ;  /* 0x800000d1e8e87221 */ /* 0x100fe20000000000 */
[--C-:B------:R-:W-:Y:S01]  /*4b80*/  FADD R226, R226, -R209.reuse ;  /* 0x800000d1e2e27221 */ /* 0x100fe20000000000 */
[----:B------:R-:W-:Y:S01]  /*4b90*/  FADD R172, R172, -R209 ;  /* 0x800000d1acac7221 */ /* 0x000fe20000000000 */
[----:B------:R-:W3:Y:S01]  /*4ba0*/  MUFU.EX2 R217, R222 ;  /* 0x000000de00d97308 */ /* 0x000ee20000000800 */
[----:B-1----:R-:W-:Y:S01]  /*4bb0*/  FADD R212, RZ, R25 ;  /* 0x00000019ffd47221 */ /* 0x002fe20000000000 */
[----:B------:R-:W-:Y:S01]  /*4bc0*/  FMUL R9, R9, 1.4426950216293334961 ;  /* 0x3fb8aa3b09097820 */ /* 0x000fe20000400000 */
[----:B------:R-:W-:Y:S01]  /*4bd0*/  FMUL R232, R232, 1.4426950216293334961 ;  /* 0x3fb8aa3be8e87820 */ /* 0x000fe20000400000 */
[----:B------:R-:W-:Y:S01]  /*4be0*/  FMUL R226, R226, 1.4426950216293334961 ;  /* 0x3fb8aa3be2e27820 */ /* 0x000fe20000400000 */
[--C-:B------:R-:W-:Y:S01]  /*4bf0*/  FADD R210, R210, -R209.reuse ;  /* 0x800000d1d2d27221 */ /* 0x100fe20000000000 */
[----:B------:R-:W-:Y:S01]  /*4c00*/  FMUL R172, R172, 1.4426950216293334961 ;  /* 0x3fb8aa3bacac7820 */ /* 0x000fe20000400000 */
[--C-:B------:R-:W-:Y:S01]  /*4c10*/  FADD R173, R173, -R209.reuse ;  /* 0x800000d1adad7221 */ /* 0x100fe20000000000 */
[----:B------:R-:W1:Y:S01]  /*4c20*/  MUFU.EX2 R21, R21 ;  /* 0x0000001500157308 */ /* 0x000e620000000800 */
[----:B--2---:R-:W-:Y:S01]  /*4c30*/  FADD R212, R219, R212 ;  /* 0x000000d4dbd47221 */ /* 0x004fe20000000000 */
[----:B------:R-:W-:Y:S01]  /*4c40*/  FMUL R210, R210, 1.4426950216293334961 ;  /* 0x3fb8aa3bd2d27820 */ /* 0x000fe20000400000 */
[----:B------:R-:W-:Y:S01]  /*4c50*/  FMUL R173, R173, 1.4426950216293334961 ;  /* 0x3fb8aa3badad7820 */ /* 0x000fe20000400000 */
[--C-:B------:R-:W-:Y:S01]  /*4c60*/  FADD R176, R176, -R209.reuse ;  /* 0x800000d1b0b07221 */ /* 0x100fe20000000000 */
[--C-:B------:R-:W-:Y:S01]  /*4c70*/  FADD R218, R218, -R209.reuse ;  /* 0x800000d1dada7221 */ /* 0x100fe20000000000 */
[--C-:B------:R-:W-:Y:S01]  /*4c80*/  FADD R180, R180, -R209.reuse ;  /* 0x800000d1b4b47221 */ /* 0x100fe20000000000 */
[--C-:B------:R-:W-:Y:S01]  /*4c90*/  FADD R236, R236, -R209.reuse ;  /* 0x800000d1ecec7221 */ /* 0x100fe20000000000 */
[----:B------:R-:W2:Y:S01]  /*4ca0*/  MUFU.EX2 R16, R16 ;  /* 0x0000001000107308 */ /* 0x000ea20000000800 */
[----:B---3--:R-:W-:Y:S01]  /*4cb0*/  FADD R212, R217, R212 ;  /* 0x000000d4d9d47221 */ /* 0x008fe20000000000 */
[----:B------:R-:W-:Y:S01]  /*4cc0*/  FMUL R176, R176, 1.4426950216293334961 ;  /* 0x3fb8aa3bb0b07820 */ /* 0x000fe20000400000 */
[----:B------:R-:W-:Y:S01]  /*4cd0*/  FMUL R218, R218, 1.4426950216293334961 ;  /* 0x3fb8aa3bdada7820 */ /* 0x000fe20000400000 */
[----:B------:R-:W-:Y:S01]  /*4ce0*/  FMUL R180, R180, 1.4426950216293334961 ;  /* 0x3fb8aa3bb4b47820 */ /* 0x000fe20000400000 */
[--C-:B------:R-:W-:Y:S01]  /*4cf0*/  FADD R184, R184, -R209.reuse ;  /* 0x800000d1b8b87221 */ /* 0x100fe20000000000 */
[----:B------:R-:W-:Y:S01]  /*4d00*/  FMUL R236, R236, 1.4426950216293334961 ;  /* 0x3fb8aa3becec7820 */ /* 0x000fe20000400000 */
[--C-:B------:R-:W-:Y:S01]  /*4d10*/  FADD R188, R188, -R209.reuse ;  /* 0x800000d1bcbc7221 */ /* 0x100fe20000000000 */
[----:B------:R-:W3:Y:S01]  /*4d20*/  MUFU.EX2 R17, R17 ;  /* 0x0000001100117308 */ /* 0x000ee20000000800 */
[----:B-1----:R-:W-:Y:S01]  /*4d30*/  FADD R189, R21, R212 ;  /* 0x000000d415bd7221 */ /* 0x002fe20000000000 */
[----:B------:R-:W-:Y:S01]  /*4d40*/  FMUL R184, R184, 1.4426950216293334961 ;  /* 0x3fb8aa3bb8b87820 */ /* 0x000fe20000400000 */
[----:B------:R-:W-:Y:S01]  /*4d50*/  FMUL R188, R188, 1.4426950216293334961 ;  /* 0x3fb8aa3bbcbc7820 */ /* 0x000fe20000400000 */
[--C-:B------:R-:W-:Y:S01]  /*4d60*/  FADD R252, R252, -R209.reuse ;  /* 0x800000d1fcfc7221 */ /* 0x100fe20000000000 */
[--C-:B------:R-:W-:Y:S01]  /*4d70*/  FADD R192, R192, -R209.reuse ;  /* 0x800000d1c0c07221 */ /* 0x100fe20000000000 */
[--C-:B------:R-:W-:Y:S01]  /*4d80*/  FADD R216, R216, -R209.reuse ;  /* 0x800000d1d8d87221 */ /* 0x100fe20000000000 */
[----:B------:R-:W-:Y:S01]  /*4d90*/  FADD R196, R196, -R209 ;  /* 0x800000d1c4c47221 */ /* 0x000fe20000000000 */
[----:B------:R-:W1:Y:S01]  /*4da0*/  MUFU.EX2 R215, R220 ;  /* 0x000000dc00d77308 */ /* 0x000e620000000800 */
[----:B--2---:R-:W-:Y:S01]  /*4db0*/  FADD R212, R16, R189 ;  /* 0x000000bd10d47221 */ /* 0x004fe20000000000 */
[----:B------:R-:W-:Y:S01]  /*4dc0*/  FMUL R252, R252, 1.4426950216293334961 ;  /* 0x3fb8aa3bfcfc7820 */ /* 0x000fe20000400000 */
[----:B------:R-:W-:Y:S01]  /*4dd0*/  FMUL R192, R192, 1.4426950216293334961 ;  /* 0x3fb8aa3bc0c07820 */ /* 0x000fe20000400000 */
[----:B------:R-:W-:Y:S01]  /*4de0*/  FMUL R216, R216, 1.4426950216293334961 ;  /* 0x3fb8aa3bd8d87820 */ /* 0x000fe20000400000 */
[----:B------:R-:W-:Y:S01]  /*4df0*/  FMUL R196, R196, 1.4426950216293334961 ;  /* 0x3fb8aa3bc4c47820 */ /* 0x000fe20000400000 */
[--C-:B------:R-:W-:Y:S01]  /*4e00*/  FADD R224, R224, -R209.reuse ;  /* 0x800000d1e0e07221 */ /* 0x100fe20000000000 */
[--C-:B------:R-:W-:Y:S01]  /*4e10*/  FADD R200, R200, -R209.reuse ;  /* 0x800000d1c8c87221 */ /* 0x100fe20000000000 */
[----:B------:R-:W2:Y:S01]  /*4e20*/  MUFU.EX2 R13, R238 ;  /* 0x000000ee000d7308 */ /* 0x000ea20000000800 */
[----:B---3--:R-:W-:Y:S01]  /*4e30*/  FADD R212, R17, R212 ;  /* 0x000000d411d47221 */ /* 0x008fe20000000000 */
[----:B------:R-:W-:Y:S01]  /*4e40*/  FMUL R224, R224, 1.4426950216293334961 ;  /* 0x3fb8aa3be0e07820 */ /* 0x000fe20000400000 */
[----:B------:R-:W-:Y:S01]  /*4e50*/  FMUL R200, R200, 1.4426950216293334961 ;  /* 0x3fb8aa3bc8c87820 */ /* 0x000fe20000400000 */
[--C-:B------:R-:W-:Y:S01]  /*4e60*/  FADD R20, R20, -R209.reuse ;  /* 0x800000d114147221 */ /* 0x100fe20000000000 */
[--C-:B------:R-:W-:Y:S01]  /*4e70*/  FADD R204, R204, -R209.reuse ;  /* 0x800000d1cccc7221 */ /* 0x100fe20000000000 */
[--C-:B------:R-:W-:Y:S01]  /*4e80*/  FADD R24, R24, -R209.reuse ;  /* 0x800000d118187221 */ /* 0x100fe20000000000 */
[--C-:B------:R-:W-:Y:S01]  /*4e90*/  FADD R228, R228, -R209.reuse ;  /* 0x800000d1e4e47221 */ /* 0x100fe20000000000 */
[----:B------:R-:W3:Y:S01]  /*4ea0*/  MUFU.EX2 R8, R8 ;  /* 0x0000000800087308 */ /* 0x000ee20000000800 */
[----:B-1----:R-:W-:Y:S01]  /*4eb0*/  FADD R212, R215, R212 ;  /* 0x000000d4d7d47221 */ /* 0x002fe20000000000 */
[----:B------:R-:W-:Y:S01]  /*4ec0*/  FMUL R20, R20, 1.4426950216293334961 ;  /* 0x3fb8aa3b14147820 */ /* 0x000fe20000400000 */
[----:B------:R-:W-:Y:S01]  /*4ed0*/  FMUL R204, R204, 1.4426950216293334961 ;  /* 0x3fb8aa3bcccc7820 */ /* 0x000fe20000400000 */
[----:B------:R-:W-:Y:S01]  /*4ee0*/  FMUL R24, R24, 1.4426950216293334961 ;  /* 0x3fb8aa3b18187820 */ /* 0x000fe20000400000 */
[----:B------:R-:W-:Y:S01]  /*4ef0*/  FMUL R228, R228, 1.4426950216293334961 ;  /* 0x3fb8aa3be4e47820 */ /* 0x000fe20000400000 */
[----:B------:R-:W-:-:S02]  /*4f00*/  FADD R12, R12, -R209 ;  /* 0x800000d10c0c7221 */ /* 0x000fc40000000000 */
[----:B------:R-:W1:Y:S01]  /*4f10*/  MUFU.EX2 R9, R9 ;  /* 0x0000000900097308 */ /* 0x000e620000000800 */
[----:B--2---:R-:W-:Y:S01]  /*4f20*/  FADD R193, R13, R212 ;  /* 0x000000d40dc17221 */ /* 0x004fe20000000000 */
[----:B------:R-:W-:-:S06]  /*4f30*/  FMUL R12, R12, 1.4426950216293334961 ;  /* 0x3fb8aa3b0c0c7820 */ /* 0x000fcc0000400000 */
[----:B------:R-:W2:Y:S08]  /*4f40*/  MUFU.EX2 R232, R232 ;  /* 0x000000e800e87308 */ /* 0x000eb00000000800 */
[----:B------:R-:W4:Y:S08]  /*4f50*/  MUFU.EX2 R233, R226 ;  /* 0x000000e200e97308 */ /* 0x000f300000000800 */
[----:B------:R-:W5:Y:S08]  /*4f60*/  MUFU.EX2 R172, R172 ;  /* 0x000000ac00ac7308 */ /* 0x000f700000000800 */
[----:B------:R3:W-:Y:S08]  /*4f70*/  MUFU.EX2 R185, R210 ;  /* 0x000000d200b97308 */ /* 0x0007f00000000800 */
[----:B------:R-:W5:Y:S01]  /*4f80*/  MUFU.EX2 R173, R173 ;  /* 0x000000ad00ad7308 */ /* 0x000f620000000800 */
[----:B---3--:R-:W-:-:S04]  /*4f90*/  FADD R210, R8, R193 ;  /* 0x000000c108d27221 */ /* 0x008fc80000000000 */
[----:B-1----:R-:W-:-:S03]  /*4fa0*/  FADD R193, R9, R210 ;  /* 0x000000d209c17221 */ /* 0x002fc60000000000 */
[----:B------:R-:W1:Y:S01]  /*4fb0*/  MUFU.EX2 R176, R176 ;  /* 0x000000b000b07308 */ /* 0x000e620000000800 */
[----:B--2---:R-:W-:-:S04]  /*4fc0*/  FADD R210, R232, R193 ;  /* 0x000000c1e8d27221 */ /* 0x004fc80000000000 */
[----:B----4-:R-:W-:-:S03]  /*4fd0*/  FADD R197, R233, R210 ;  /* 0x000000d2e9c57221 */ /* 0x010fc60000000000 */
[----:B------:R-:W2:Y:S01]  /*4fe0*/  MUFU.EX2 R177, R218 ;  /* 0x000000da00b17308 */ /* 0x000ea20000000800 */
[----:B-----5:R-:W-:-:S04]  /*4ff0*/  FADD R210, R172, R197 ;  /* 0x000000c5acd27221 */ /* 0x020fc80000000000 */
[----:B------:R-:W-:-:S03]  /*5000*/  FADD R197, R173, R210 ;  /* 0x000000d2adc57221 */ /* 0x000fc60000000000 */
[----:B------:R-:W3:Y:S01]  /*5010*/  MUFU.EX2 R180, R180 ;  /* 0x000000b400b47308 */ /* 0x000ee20000000800 */
[----:B-1----:R-:W-:-:S07]  /*5020*/  FADD R210, R176, R197 ;  /* 0x000000c5b0d27221 */ /* 0x002fce0000000000 */
[----:B------:R-:W1:Y:S01]  /*5030*/  MUFU.EX2 R181, R236 ;  /* 0x000000ec00b57308 */ /* 0x000e620000000800 */
[----:B--2---:R-:W-:-:S07]  /*5040*/  FADD R201, R177, R210 ;  /* 0x000000d2b1c97221 */ /* 0x004fce0000000000 */
[----:B------:R-:W2:Y:S01]  /*5050*/  MUFU.EX2 R184, R184 ;  /* 0x000000b800b87308 */ /* 0x000ea20000000800 */
[----:B---3--:R-:W-:-:S07]  /*5060*/  FADD R210, R180, R201 ;  /* 0x000000c9b4d27221 */ /* 0x008fce0000000000 */
[----:B------:R-:W3:Y:S01]  /*5070*/  MUFU.EX2 R188, R188 ;  /* 0x000000bc00bc7308 */ /* 0x000ee20000000800 */
[----:B-1----:R-:W-:-:S07]  /*5080*/  FADD R201, R181, R210 ;  /* 0x000000d2b5c97221 */ /* 0x002fce0000000000 */
[----:B------:R-:W1:Y:S01]  /*5090*/  MUFU.EX2 R189, R252 ;  /* 0x000000fc00bd7308 */ /* 0x000e620000000800 */
[----:B--2---:R-:W-:-:S04]  /*50a0*/  FADD R210, R184, R201 ;  /* 0x000000c9b8d27221 */ /* 0x004fc80000000000 */
[----:B------:R-:W-:-:S03]  /*50b0*/  FADD R205, R185, R210 ;  /* 0x000000d2b9cd7221 */ /* 0x000fc60000000000 */
[----:B------:R-:W2:Y:S01]  /*50c0*/  MUFU.EX2 R192, R192 ;  /* 0x000000c000c07308 */ /* 0x000ea20000000800 */
[----:B---3--:R-:W-:-:S07]  /*50d0*/  FADD R210, R188, R205 ;  /* 0x000000cdbcd27221 */ /* 0x008fce0000000000 */
[----:B------:R-:W3:Y:S01]  /*50e0*/  MUFU.EX2 R193, R216 ;  /* 0x000000d800c17308 */ /* 0x000ee20000000800 */
[----:B-1----:R-:W-:-:S07]  /*50f0*/  FADD R205, R189, R210 ;  /* 0x000000d2bdcd7221 */ /* 0x002fce0000000000 */
[----:B------:R-:W1:Y:S01]  /*5100*/  MUFU.EX2 R196, R196 ;  /* 0x000000c400c47308 */ /* 0x000e620000000800 */
[----:B--2---:R-:W-:-:S07]  /*5110*/  FADD R210, R192, R205 ;  /* 0x000000cdc0d27221 */ /* 0x004fce0000000000 */
[----:B------:R-:W2:Y:S01]  /*5120*/  MUFU.EX2 R197, R224 ;  /* 0x000000e000c57308 */ /* 0x000ea20000000800 */
[----:B---3--:R-:W-:-:S07]  /*5130*/  FADD R211, R193, R210 ;  /* 0x000000d2c1d37221 */ /* 0x008fce0000000000 */
[----:B------:R-:W3:Y:S08]  /*5140*/  MUFU.EX2 R200, R200 ;  /* 0x000000c800c87308 */ /* 0x000ef00000000800 */
[----:B------:R1:W4:Y:S08]  /*5150*/  MUFU.EX2 R201, R20 ;  /* 0x0000001400c97308 */ /* 0x0003300000000800 */
[----:B------:R-:W5:Y:S01]  /*5160*/  MUFU.EX2 R204, R204 ;  /* 0x000000cc00cc7308 */ /* 0x000f620000000800 */
[----:B-1----:R-:W-:-:S04]  /*5170*/  FADD R20, R196, R211 ;  /* 0x000000d3c4147221 */ /* 0x002fc80000000000 */
[----:B--2---:R-:W-:-:S03]  /*5180*/  FADD R211, R197, R20 ;  /* 0x00000014c5d37221 */ /* 0x004fc60000000000 */
[----:B------:R1:W2:Y:S01]  /*5190*/  MUFU.EX2 R205, R24 ;  /* 0x0000001800cd7308 */ /* 0x0002a20000000800 */
[----:B---3--:R-:W-:-:S04]  /*51a0*/  FADD R20, R200, R211 ;  /* 0x000000d3c8147221 */ /* 0x008fc80000000000 */
[----:B----4-:R-:W-:-:S03]  /*51b0*/  FADD R211, R201, R20 ;  /* 0x00000014c9d37221 */ /* 0x010fc60000000000 */
[----:B------:R-:W3:Y:S01]  /*51c0*/  MUFU.EX2 R228, R228 ;  /* 0x000000e400e47308 */ /* 0x000ee20000000800 */
[----:B-----5:R-:W-:Y:S01]  /*51d0*/  FADD R20, R204, R211 ;  /* 0x000000d3cc147221 */ /* 0x020fe20000000000 */
[----:B-1----:R-:W-:Y:S02]  /*51e0*/  IMAD.MOV.U32 R24, RZ, RZ, R25 ;  /* 0x000000ffff187224 */ /* 0x002fe400078e0019 */
[----:B------:R-:W-:-:S04]  /*51f0*/  IMAD.MOV.U32 R25, RZ, RZ, R219 ;  /* 0x000000ffff197224 */ /* 0x000fc800078e00db */
[----:B------:R1:W4:Y:S01]  /*5200*/  MUFU.EX2 R229, R12 ;  /* 0x0000000c00e57308 */ /* 0x0003220000000800 */
[----:B--2---:R-:W-:-:S04]  /*5210*/  FADD R211, R205, R20 ;  /* 0x00000014cdd37221 */ /* 0x004fc80000000000 */
[----:B---3--:R-:W-:Y:S01]  /*5220*/  FADD R20, R228, R211 ;  /* 0x000000d3e4147221 */ /* 0x008fe20000000000 */
[----:B------:R-:W-:Y:S02]  /*5230*/  IMAD.MOV.U32 R211, RZ, RZ, 0xf ;  /* 0x0000000fffd37424 */ /* 0x000fe400078e00ff */
[----:B-1----:R-:W-:Y:S02]  /*5240*/  IMAD.MOV.U32 R12, RZ, RZ, R215 ;  /* 0x000000ffff0c7224 */ /* 0x002fe400078e00d7 */
[----:B----4-:R-:W-:Y:S01]  /*5250*/  FADD R214, R229, R20 ;  /* 0x00000014e5d67221 */ /* 0x010fe20000000000 */
[----:B------:R-:W-:-:S04]  /*5260*/  IMAD.MOV.U32 R20, RZ, RZ, R217 ;  /* 0x000000ffff147224 */ /* 0x000fc800078e00d9 */
[----:B------:R-:W1:Y:S02]  /*5270*/  SHFL.BFLY PT, R221, R214, 0x2, 0x1f ;  /* 0x0c401f00d6dd7f89 */ /* 0x000e6400000e0000 */
[----:B-1----:R-:W-:-:S05]  /*5280*/  FADD R210, R214, R221 ;  /* 0x000000ddd6d27221 */ /* 0x002fca0000000000 */
[----:B------:R1:W2:Y:S02]  /*5290*/  SHFL.BFLY PT, R215, R210, 0x1, 0x1f ;  /* 0x0c201f00d2d77f89 */ /* 0x0002a400000e0000 */
.L_x_93:
[----:B------:R-:W-:Y:S01]  /*52a0*/  BSSY.RECONVERGENT B1, `(.L_x_56) ;  /* 0x0000037000017945 */ /* 0x000fe20003800200 */
[----:B--2---:R-:W-:-:S03]  /*52b0*/  FADD R215, R210, R215 ;  /* 0x000000d7d2d77221 */ /* 0x004fc60000000000 */
[----:B------:R-:W-:Y:S05]  /*52c0*/  @!P0 BRA `(.L_x_57) ;  /* 0x0000000000d08947 */ /* 0x000fea0003800000 */
[----:B------:R-:W-:-:S04]  /*52d0*/  FADD R208, R243, -R208 ;  /* 0x800000d0f3d07221 */ /* 0x000fc80000000000 */
[----:B------:R-:W-:-:S06]  /*52e0*/  FMUL R208, R208, 1.4426950216293334961 ;  /* 0x3fb8aa3bd0d07820 */ /* 0x000fcc0000400000 */
[----:B------:R-:W2:Y:S02]  /*52f0*/  MUFU.EX2 R208, R208 ;  /* 0x000000d000d07308 */ /* 0x000ea40000000800 */
[-C--:B--2---:R-:W-:Y:S01]  /*5300*/  FFMA R215, R242, R208.reuse, R215 ;  /* 0x000000d0f2d77223 */ /* 0x084fe200000000d7 */
[-C--:B------:R-:W-:Y:S01]  /*5310*/  FMUL R169, R169, R208.reuse ;  /* 0x000000d0a9a97220 */ /* 0x080fe20000400000 */
        /* <DEDUP_REMOVED lines=46> */
[----:B------:R-:W-:-:S07]  /*5600*/  FMUL R29, R29, R208 ;  /* 0x000000d01d1d7220 */ /* 0x000fce0000400000 */
.L_x_57:
[----:B------:R-:W-:Y:S05]  /*5610*/  BSYNC.RECONVERGENT B1 ;  /* 0x0000000000017941 */ /* 0x000fea0003800200 */
.L_x_56:
[----:B------:R-:W-:Y:S02]  /*5620*/  IMAD.MOV.U32 R243, RZ, RZ, R209 ;  /* 0x000000fffff37224 */ /* 0x000fe400078e00d1 */
[----:B------:R-:W-:-:S07]  /*5630*/  IMAD.MOV.U32 R242, RZ, RZ, R215 ;  /* 0x000000fffff27224 */ /* 0x000fce00078e00d7 */
.L_x_54:
[----:B------:R-:W-:Y:S05]  /*5640*/  BSYNC B0 ;  /* 0x0000000000007941 */ /* 0x000fea0003800000 */
.L_x_53:
[----:B------:R-:W-:-:S04]  /*5650*/  IMAD.U32 R209, R7, -0x80000000, RZ ;  /* 0x8000000007d17824 */ /* 0x000fc800078e00ff */
[----:B------:R-:W2:Y:S02]  /*5660*/  SYNCS.PHASECHK.TRANS64.TRYWAIT P0, [R2+URZ+0x10], R209 ;  /* 0x000010d1020075a7 */ /* 0x000ea400080011ff */
[----:B--2---:R-:W-:Y:S05]  /*5670*/  @P0 BRA `(.L_x_58) ;  /* 0x0000000000080947 */ /* 0x004fea0003800000 */
[----:B------:R-:W2:Y:S02]  /*5680*/  SYNCS.PHASECHK.TRANS64.TRYWAIT P0, [R2+URZ+0x10], R209 ;  /* 0x000010d1020075a7 */ /* 0x000ea400080011ff */
[----:B--2---:R-:W-:Y:S05]  /*5690*/  @!P0 BRA `(.L_x_59) ;  /* 0x0000003400f48947 */ /* 0x004fea0003800000 */
.L_x_58:
[----:B------:R-:W-:Y:S01]  /*56a0*/  IMAD R208, R3, 0x80, R3 ;  /* 0x0000008003d07824 */ /* 0x000fe200078e0203 */
[----:B------:R-:W-:Y:S05]  /*56b0*/  WARPSYNC.ALL ;  /* 0x0000000000007948 */ /* 0x000fea0003800000 */
[----:B------:R-:W-:Y:S01]  /*56c0*/  NOP ;  /* 0x0000000000007918 */ /* 0x000fe20000000000 */
[----:B--2---:R-:W-:Y:S01]  /*56d0*/  LOP3.LUT R209, R208, 0x790, RZ, 0xc0, !PT ;  /* 0x00000790d0d17812 */ /* 0x004fe200078ec0ff */
[----:B------:R-:W-:Y:S01]  /*56e0*/  VIADD R241, R241, 0x1 ;  /* 0x00000001f1f17836 */ /* 0x000fe20000000000 */
[----:B------:R-:W-:Y:S02]  /*56f0*/  F2FP.BF16.F32.PACK_AB R24, R25, R24 ;  /* 0x000000181918723e */ /* 0x000fe400000010ff */
[----:B------:R-:W-:Y:S01]  /*5700*/  F2FP.BF16.F32.PACK_AB R25, R27, R26 ;  /* 0x0000001a1b19723e */ /* 0x000fe200000010ff */
[----:B------:R-:W-:Y:S01]  /*5710*/  IMAD.IADD R216, R2, 0x1, R209 ;  /* 0x0000000102d87824 */ /* 0x000fe200078e02d1 */
[----:B------:R-:W-:-:S02]  /*5720*/  F2FP.BF16.F32.PACK_AB R26, R21, R20 ;  /* 0x00000014151a723e */ /* 0x000fc400000010ff */
[----:B------:R-:W-:Y:S01]  /*5730*/  F2FP.BF16.F32.PACK_AB R27, R23, R22 ;  /* 0x00000016171b723e */ /* 0x000fe200000010ff */
[C---:B------:R-:W-:Y:S01]  /*5740*/  VIADD R239, R216.reuse, 0xd880 ;  /* 0x0000d880d8ef7836 */ /* 0x040fe20000000000 */
[----:B------:R-:W-:Y:S01]  /*5750*/  F2FP.BF16.F32.PACK_AB R16, R17, R16 ;  /* 0x000000101110723e */ /* 0x000fe200000010ff */
[C---:B------:R-:W-:Y:S01]  /*5760*/  VIADD R238, R216.reuse, 0xd8c0 ;  /* 0x0000d8c0d8ee7836 */ /* 0x040fe20000000000 */
[----:B------:R-:W-:Y:S01]  /*5770*/  F2FP.BF16.F32.PACK_AB R17, R19, R18 ;  /* 0x000000121311723e */ /* 0x000fe200000010ff */
[C---:B------:R-:W-:Y:S01]  /*5780*/  VIADD R236, R216.reuse, 0xd8a0 ;  /* 0x0000d8a0d8ec7836 */ /* 0x040fe20000000000 */
[----:B------:R-:W-:Y:S01]  /*5790*/  SHF.R.U32.HI R208, RZ, 0x3, R239 ;  /* 0x00000003ffd07819 */ /* 0x000fe200000116ef */
[----:B------:R-:W-:Y:S01]  /*57a0*/  VIADD R216, R216, 0xd8e0 ;  /* 0x0000d8e0d8d87836 */ /* 0x000fe20000000000 */
[----:B------:R-:W-:Y:S02]  /*57b0*/  SHF.R.U32.HI R21, RZ, 0x3, R238 ;  /* 0x00000003ff157819 */ /* 0x000fe400000116ee */
[----:B------:R-:W-:-:S02]  /*57c0*/  LOP3.LUT R239, R239, 0x70, R208, 0x78, !PT ;  /* 0x00000070efef7812 */ /* 0x000fc400078e78d0 */
[----:B------:R-:W-:Y:S02]  /*57d0*/  LOP3.LUT R238, R238, 0x70, R21, 0x78, !PT ;  /* 0x00000070eeee7812 */ /* 0x000fe400078e7815 */
[----:B------:R-:W-:Y:S01]  /*57e0*/  SHF.R.U32.HI R209, RZ, 0x3, R236 ;  /* 0x00000003ffd17819 */ /* 0x000fe200000116ec */
[----:B------:R-:W2:Y:S01]  /*57f0*/  LDSM.16.MT88.4 R212, [R239] ;  /* 0x00000000efd4783b */ /* 0x000ea20000004200 */
[----:B------:R-:W-:Y:S02]  /*5800*/  SHF.R.U32.HI R237, RZ, 0x3, R216 ;  /* 0x00000003ffed7819 */ /* 0x000fe400000116d8 */
[----:B------:R-:W-:Y:S01]  /*5810*/  LOP3.LUT R236, R236, 0x70, R209, 0x78, !PT ;  /* 0x00000070ecec7812 */ /* 0x000fe200078e78d1 */
[----:B------:R-:W3:Y:S01]  /*5820*/  LDSM.16.MT88.4 R20, [R238] ;  /* 0x00000000ee14783b */ /* 0x000ee20000004200 */
[----:B------:R-:W-:Y:S02]  /*5830*/  LOP3.LUT R237, R216, 0x70, R237, 0x78, !PT ;  /* 0x00000070d8ed7812 */ /* 0x000fe400078e78ed */
[----:B------:R-:W-:Y:S01]  /*5840*/  F2FP.BF16.F32.PACK_AB R18, R13, R12 ;  /* 0x0000000c0d12723e */ /* 0x000fe200000010ff */
[----:B-1----:R-:W1:Y:S01]  /*5850*/  LDSM.16.MT88.4 R208, [R236] ;  /* 0x00000000ecd0783b */ /* 0x002e620000004200 */
[----:B------:R-:W-:-:S02]  /*5860*/  F2FP.BF16.F32.PACK_AB R19, R15, R14 ;  /* 0x0000000e0f13723e */ /* 0x000fc400000010ff */
[----:B------:R-:W-:Y:S01]  /*5870*/  F2FP.BF16.F32.PACK_AB R172, R173, R172 ;  /* 0x000000acadac723e */ /* 0x000fe200000010ff */
[----:B------:R-:W4:Y:S01]  /*5880*/  LDSM.16.MT88.4 R216, [R236+0x4000] ;  /* 0x00400000ecd8783b */ /* 0x000f220000004200 */
[----:B------:R-:W-:Y:S02]  /*5890*/  F2FP.BF16.F32.PACK_AB R173, R175, R174 ;  /* 0x000000aeafad723e */ /* 0x000fe400000010ff */
[----:B------:R-:W-:Y:S01]  /*58a0*/  F2FP.BF16.F32.PACK_AB R174, R177, R176 ;  /* 0x000000b0b1ae723e */ /* 0x000fe200000010ff */
[----:B------:R-:W5:Y:S01]  /*58b0*/  LDSM.16.MT88.4 R224, [R237] ;  /* 0x00000000ede0783b */ /* 0x000f620000004200 */
[----:B------:R-:W-:Y:S02]  /*58c0*/  F2FP.BF16.F32.PACK_AB R175, R179, R178 ;  /* 0x000000b2b3af723e */ /* 0x000fe400000010ff */
[----:B------:R-:W-:Y:S01]  /*58d0*/  F2FP.BF16.F32.PACK_AB R180, R181, R180 ;  /* 0x000000b4b5b4723e */ /* 0x000fe200000010ff */
[----:B------:R-:W1:Y:S01]  /*58e0*/  LDSM.16.MT88.4 R220, [R239+0x4000] ;  /* 0x00400000efdc783b */ /* 0x000e620000004200 */
[----:B------:R-:W-:-:S02]  /*58f0*/  F2FP.BF16.F32.PACK_AB R181, R183, R182 ;  /* 0x000000b6b7b5723e */ /* 0x000fc400000010ff */
[----:B------:R-:W-:Y:S01]  /*5900*/  F2FP.BF16.F32.PACK_AB R182, R185, R184 ;  /* 0x000000b8b9b6723e */ /* 0x000fe200000010ff */
[----:B------:R-:W-:Y:S01]  /*5910*/  LDSM.16.MT88.4 R12, [R239+0x4800] ;  /* 0x00480000ef0c783b */ /* 0x000fe20000004200 */
[----:B------:R-:W-:Y:S02]  /*5920*/  F2FP.BF16.F32.PACK_AB R183, R187, R186 ;  /* 0x000000babbb7723e */ /* 0x000fe400000010ff */
[----:B------:R-:W-:Y:S01]  /*5930*/  F2FP.BF16.F32.PACK_AB R188, R189, R188 ;  /* 0x000000bcbdbc723e */ /* 0x000fe200000010ff */
[----:B------:R-:W-:Y:S01]  /*5940*/  LDSM.16.MT88.4 R176, [R236+0xa000] ;  /* 0x00a00000ecb0783b */ /* 0x000fe20000004200 */
[----:B------:R-:W-:Y:S02]  /*5950*/  F2FP.BF16.F32.PACK_AB R189, R191, R190 ;  /* 0x000000bebfbd723e */ /* 0x000fe400000010ff */
[----:B------:R-:W-:Y:S01]  /*5960*/  F2FP.BF16.F32.PACK_AB R190, R193, R192 ;  /* 0x000000c0c1be723e */ /* 0x000fe200000010ff */
[----:B------:R-:W-:Y:S01]  /*5970*/  LDSM.16.MT88.4 R184, [R237+0x3800] ;  /* 0x00380000edb8783b */ /* 0x000fe20000004200 */
[----:B------:R-:W-:-:S02]  /*5980*/  F2FP.BF16.F32.PACK_AB R191, R195, R194 ;  /* 0x000000c2c3bf723e */ /* 0x000fc400000010ff */
[----:B------:R-:W-:Y:S02]  /*5990*/  F2FP.BF16.F32.PACK_AB R196, R197, R196 ;  /* 0x000000c4c5c4723e */ /* 0x000fe400000010ff */
[----:B------:R-:W-:Y:S02]  /*59a0*/  F2FP.BF16.F32.PACK_AB R197, R199, R198 ;  /* 0x000000c6c7c5723e */ /* 0x000fe400000010ff */
[----:B------:R-:W-:Y:S01]  /*59b0*/  F2FP.BF16.F32.PACK_AB R198, R201, R200 ;  /* 0x000000c8c9c6723e */ /* 0x000fe200000010ff */
[----:B--2---:R-:W-:Y:S01]  /*59c0*/  HMMA.16816.F32.BF16 R168, R24, R212, R168 ;  /* 0x000000d418a8723c */ /* 0x004fe200000418a8 */
[----:B------:R-:W-:Y:S02]  /*59d0*/  F2FP.BF16.F32.PACK_AB R199, R203, R202 ;  /* 0x000000cacbc7723e */ /* 0x000fe400000010ff */
[----:B------:R-:W-:Y:S02]  /*59e0*/  PLOP3.LUT P0, PT, PT, PT, PT, 0x80, 0x8 ;  /* 0x000000000008781c */ /* 0x000fe40003f0f070 */
[----:B------:R-:W-:-:S03]  /*59f0*/  LOP3.LUT R7, R7, 0x1, RZ, 0x3c, !PT ;  /* 0x0000000107077812 */ /* 0x000fc600078e3cff */
[C---:B------:R-:W-:Y:S01]  /*5a00*/  HMMA.16816.F32.BF16 R164, R24.reuse, R214, R164 ;  /* 0x000000d618a4723c */ /* 0x040fe200000418a4 */
[----:B------:R-:W2:Y:S07]  /*5a10*/  LDSM.16.MT88.4 R212, [R238+0x4000] ;  /* 0x00400000eed4783b */ /* 0x000eae0000004200 */
[C---:B---3--:R-:W-:Y:S08]  /*5a20*/  HMMA.16816.F32.BF16 R152, R24.reuse, R20, R152 ;  /* 0x000000141898723c */ /* 0x048ff00000041898 */
[C---:B------:R-:W-:Y:S01]  /*5a30*/  HMMA.16816.F32.BF16 R20, R24.reuse, R22, R148 ;  /* 0x000000161814723c */ /* 0x040fe20000041894 */
[----:B------:R-:W3:Y:S07]  /*5a40*/  LDSM.16.MT88.4 R148, [R237+0x4000] ;  /* 0x00400000ed94783b */ /* 0x000eee0000004200 */
[C---:B-1----:R-:W-:Y:S08]  /*5a50*/  HMMA.16816.F32.BF16 R160, R24.reuse, R208, R160 ;  /* 0x000000d018a0723c */ /* 0x042ff000000418a0 */
[C---:B------:R-:W-:Y:S08]  /*5a60*/  HMMA.16816.F32.BF16 R156, R24.reuse, R210, R156 ;  /* 0x000000d2189c723c */ /* 0x040ff0000004189c */
[C---:B----4-:R-:W-:Y:S08]  /*5a70*/  HMMA.16816.F32.BF16 R128, R24.reuse, R216, R128 ;  /* 0x000000d81880723c */ /* 0x050ff00000041880 */
[C---:B------:R-:W-:Y:S01]  /*5a80*/  HMMA.16816.F32.BF16 R124, R24.reuse, R218, R124 ;  /* 0x000000da187c723c */ /* 0x040fe2000004187c */
[----:B------:R-:W1:Y:S07]  /*5a90*/  LDSM.16.MT88.4 R216, [R238+0x8000] ;  /* 0x00800000eed8783b */ /* 0x000e6e0000004200 */
[C---:B-----5:R-:W-:Y:S08]  /*5aa0*/  HMMA.16816.F32.BF16 R144, R24.reuse, R224, R144 ;  /* 0x000000e01890723c */ /* 0x060ff00000041890 */
[C---:B------:R-:W-:Y:S01]  /*5ab0*/  HMMA.16816.F32.BF16 R140, R24.reuse, R226, R140 ;  /* 0x000000e2188c723c */ /* 0x040fe2000004188c */
[----:B------:R-:W4:Y:S07]  /*5ac0*/  LDSM.16.MT88.4 R224, [R239+0x8000] ;  /* 0x00800000efe0783b */ /* 0x000f2e0000004200 */
[C---:B------:R-:W-:Y:S08]  /*5ad0*/  HMMA.16816.F32.BF16 R136, R24.reuse, R220, R136 ;  /* 0x000000dc1888723c */ /* 0x040ff00000041888 */
[C---:B------:R-:W-:Y:S01]  /*5ae0*/  HMMA.16816.F32.BF16 R132, R24.reuse, R222, R132 ;  /* 0x000000de1884723c */ /* 0x040fe20000041884 */
[----:B------:R-:W5:Y:S07]  /*5af0*/  LDSM.16.MT88.4 R220, [R236+0x8000] ;  /* 0x00800000ecdc783b */ /* 0x000f6e0000004200 */
[C---:B--2---:R-:W-:Y:S01]  /*5b00*/  HMMA.16816.F32.BF16 R208, R24.reuse, R212, R120 ;  /* 0x000000d418d0723c */ /* 0x044fe20000041878 */
[----:B------:R-:W2:Y:S07]  /*5b10*/  LDSM.16.MT88.4 R120, [R237+0x8000] ;  /* 0x00800000ed78783b */ /* 0x000eae0000004200 */
[C---:B---3--:R-:W-:Y:S08]  /*5b20*/  HMMA.16816.F32.BF16 R112, R24.reuse, R148, R112 ;  /* 0x000000941870723c */ /* 0x048ff00000041870 */
[C---:B------:R-:W-:Y:S01]  /*5b30*/  HMMA.16816.F32.BF16 R108, R24.reuse, R150, R108 ;  /* 0x00000096186c723c */ /* 0x040fe2000004186c */
[----:B------:R-:W3:Y:S07]  /*5b40*/  LDSM.16.MT88.4 R148, [R236+0x800] ;  /* 0x00080000ec94783b */ /* 0x000eee0000004200 */
[C---:B-1----:R-:W-:Y:S08]  /*5b50*/  HMMA.16816.F32.BF16 R40, R24.reuse, R216, R40 ;  /* 0x000000d81828723c */ /* 0x042ff00000041828 */
[C---:B------:R-:W-:Y:S08]  /*5b60*/  HMMA.16816.F32.BF16 R116, R24.reuse, R214, R116 ;  /* 0x000000d61874723c */ /* 0x040ff00000041874 */
[C---:B----4-:R-:W-:Y:S08]  /*5b70*/  HMMA.16816.F32.BF16 R56, R24.reuse, R224, R56 ;  /* 0x000000e01838723c */ /* 0x050ff00000041838 */
[C---:B------:R-:W-:Y:S08]  /*5b80*/  HMMA.16816.F32.BF16 R52, R24.reuse, R226, R52 ;  /* 0x000000e21834723c */ /* 0x040ff00000041834 */
[C---:B-----5:R-:W-:Y:S08]  /*5b90*/  HMMA.16816.F32.BF16 R48, R24.reuse, R220, R48 ;  /* 0x000000dc1830723c */ /* 0x060ff00000041830 */
[C---:B------:R-:W-:Y:S08]  /*5ba0*/  HMMA.16816.F32.BF16 R44, R24.reuse, R222, R44 ;  /* 0x000000de182c723c */ /* 0x040ff0000004182c */
[C---:B------:R-:W-:Y:S01]  /*5bb0*/  HMMA.16816.F32.BF16 R216, R24.reuse, R218, R36 ;  /* 0x000000da18d8723c */ /* 0x040fe20000041824 */
[----:B------:R-:W1:Y:S07]  /*5bc0*/  LDSM.16.MT88.4 R36, [R239+0x800] ;  /* 0x00080000ef24783b */ /* 0x000e6e0000004200 */
[C---:B--2---:R-:W-:Y:S08]  /*5bd0*/  HMMA.16816.F32.BF16 R32, R24.reuse, R120, R32 ;  /* 0x000000781820723c */ /* 0x044ff00000041820 */
[----:B------:R-:W-:Y:S01]  /*5be0*/  HMMA.16816.F32.BF16 R24, R24, R122, R28 ;  /* 0x0000007a1818723c */ /* 0x000fe2000004181c */
[----:B------:R-:W2:Y:S04]  /*5bf0*/  LDSM.16.MT88.4 R28, [R238+0x800] ;  /* 0x00080000ee1c783b */ /* 0x000ea80000004200 */
[----:B------:R-:W-:Y:S03]  /*5c00*/  LDSM.16.MT88.4 R120, [R236+0x4800] ;  /* 0x00480000ec78783b */ /* 0x000fe60000004200 */
[C---:B---3--:R-:W-:Y:S08]  /*5c10*/  HMMA.16816.F32.BF16 R160, R16.reuse, R148, R160 ;  /* 0x0000009410a0723c */ /* 0x048ff000000418a0 */
[C---:B------:R-:W-:Y:S01]  /*5c20*/  HMMA.16816.F32.BF16 R156, R16.reuse, R150, R156 ;  /* 0x00000096109c723c */ /* 0x040fe2000004189c */
[----:B------:R-:W3:Y:S07]  /*5c30*/  LDSM.16.MT88.4 R148, [R238+0x4800] ;  /* 0x00480000ee94783b */ /* 0x000eee0000004200 */
[C---:B------:R-:W-:Y:S08]  /*5c40*/  HMMA.16816.F32.BF16 R136, R16.reuse, R12, R136 ;  /* 0x0000000c1088723c */ /* 0x040ff00000041888 */
[C---:B------:R-:W-:Y:S01]  /*5c50*/  HMMA.16816.F32.BF16 R132, R16.reuse, R14, R132 ;  /* 0x0000000e1084723c */ /* 0x040fe20000041884 */
[----:B------:R-:W4:Y:S07]  /*5c60*/  LDSM.16.MT88.4 R12, [R239+0x8800] ;  /* 0x00880000ef0c783b */ /* 0x000f2e0000004200 */
[C---:B-1----:R-:W-:Y:S08]  /*5c70*/  HMMA.16816.F32.BF16 R168, R16.reuse, R36, R168 ;  /* 0x0000002410a8723c */ /* 0x042ff000000418a8 */
[C---:B------:R-:W-:Y:S01]  /*5c80*/  HMMA.16816.F32.BF16 R164, R16.reuse, R38, R164 ;  /* 0x0000002610a4723c */ /* 0x040fe200000418a4 */
[----:B------:R-:W1:Y:S07]  /*5c90*/  LDSM.16.MT88.4 R36, [R237+0x800] ;  /* 0x00080000ed24783b */ /* 0x000e6e0000004200 */
[C---:B--2---:R-:W-:Y:S08]  /*5ca0*/  HMMA.16816.F32.BF16 R152, R16.reuse, R28, R152 ;  /* 0x0000001c1098723c */ /* 0x044ff00000041898 */
[C---:B------:R-:W-:Y:S01]  /*5cb0*/  HMMA.16816.F32.BF16 R20, R16.reuse, R30, R20 ;  /* 0x0000001e1014723c */ /* 0x040fe20000041814 */
[----:B------:R-:W2:Y:S07]  /*5cc0*/  LDSM.16.MT88.4 R28, [R237+0x4800] ;  /* 0x00480000ed1c783b */ /* 0x000eae0000004200 */
[----:B---3--:R-:W-:Y:S01]  /*5cd0*/  HMMA.16816.F32.BF16 R208, R16, R148, R208 ;  /* 0x0000009410d0723c */ /* 0x008fe200000418d0 */
[----:B------:R-:W-:-:S02]  /*5ce0*/  F2FP.BF16.F32.PACK_AB R148, R9, R8 ;  /* 0x000000080994723e */ /* 0x000fc400000010ff */
[----:B------:R-:W-:Y:S02]  /*5cf0*/  F2FP.BF16.F32.PACK_AB R149, R11, R10 ;  /* 0x0000000a0b95723e */ /* 0x000fe400000010ff */
[----:B------:R-:W3:Y:S03]  /*5d00*/  LDSM.16.MT88.4 R8, [R237+0x1000] ;  /* 0x00100000ed08783b */ /* 0x000ee60000004200 */
[C---:B----4-:R-:W-:Y:S08]  /*5d10*/  HMMA.16816.F32.BF16 R56, R16.reuse, R12, R56 ;  /* 0x0000000c1038723c */ /* 0x050ff00000041838 */
[C---:B------:R-:W-:Y:S01]  /*5d20*/  HMMA.16816.F32.BF16 R52, R16.reuse, R14, R52 ;  /* 0x0000000e1034723c */ /* 0x040fe20000041834 */
[----:B------:R-:W4:Y:S07]  /*5d30*/  LDSM.16.MT88.4 R12, [R239+0x1000] ;  /* 0x00100000ef0c783b */ /* 0x000f2e0000004200 */
[C---:B------:R-:W-:Y:S08]  /*5d40*/  HMMA.16816.F32.BF16 R128, R16.reuse, R120, R128 ;  /* 0x000000781080723c */ /* 0x040ff00000041880 */
[C---:B------:R-:W-:Y:S08]  /*5d50*/  HMMA.16816.F32.BF16 R124, R16.reuse, R122, R124 ;  /* 0x0000007a107c723c */ /* 0x040ff0000004187c */
[C---:B-1----:R-:W-:Y:S08]  /*5d60*/  HMMA.16816.F32.BF16 R144, R16.reuse, R36, R144 ;  /* 0x000000241090723c */ /* 0x042ff00000041890 */
[C---:B------:R-:W-:Y:S01]  /*5d70*/  HMMA.16816.F32.BF16 R140, R16.reuse, R38, R140 ;  /* 0x00000026108c723c */ /* 0x040fe2000004188c */
[----:B------:R-:W1:Y:S07]  /*5d80*/  LDSM.16.MT88.4 R36, [R236+0x8800] ;  /* 0x00880000ec24783b */ /* 0x000e6e0000004200 */
[C---:B--2---:R-:W-:Y:S01]  /*5d90*/  HMMA.16816.F32.BF16 R120, R16.reuse, R28, R112 ;  /* 0x0000001c1078723c */ /* 0x044fe20000041870 */
[----:B------:R-:W2:Y:S07]  /*5da0*/  LDSM.16.MT88.4 R112, [R238+0x8800] ;  /* 0x00880000ee70783b */ /* 0x000eae0000004200 */
[C---:B------:R-:W-:Y:S01]  /*5db0*/  HMMA.16816.F32.BF16 R108, R16.reuse, R30, R108 ;  /* 0x0000001e106c723c */ /* 0x040fe2000004186c */
[----:B------:R-:W5:Y:S07]  /*5dc0*/  LDSM.16.MT88.4 R28, [R237+0x8800] ;  /* 0x00880000ed1c783b */ /* 0x000f6e0000004200 */
[----:B------:R-:W-:Y:S01]  /*5dd0*/  HMMA.16816.F32.BF16 R116, R16, R150, R116 ;  /* 0x000000961074723c */ /* 0x000fe20000041874 */
[----:B------:R-:W-:-:S02]  /*5de0*/  F2FP.BF16.F32.PACK_AB R150, R233, R232 ;  /* 0x000000e8e996723e */ /* 0x000fc400000010ff */
[----:B------:R-:W-:-:S07]  /*5df0*/  F2FP.BF16.F32.PACK_AB R151, R235, R234 ;  /* 0x000000eaeb97723e */ /* 0x000fce00000010ff */
[C---:B---3--:R-:W-:Y:S08]  /*5e00*/  HMMA.16816.F32.BF16 R144, R148.reuse, R8, R144 ;  /* 0x000000089490723c */ /* 0x048ff00000041890 */
[C---:B------:R-:W-:Y:S01]  /*5e10*/  HMMA.16816.F32.BF16 R140, R148.reuse, R10, R140 ;  /* 0x0000000a948c723c */ /* 0x040fe2000004188c */
[----:B------:R-:W3:Y:S07]  /*5e20*/  LDSM.16.MT88.4 R8, [R239+0x9000] ;  /* 0x00900000ef08783b */ /* 0x000eee0000004200 */
[C---:B----4-:R-:W-:Y:S08]  /*5e30*/  HMMA.16816.F32.BF16 R168, R148.reuse, R12, R168 ;  /* 0x0000000c94a8723c */ /* 0x050ff000000418a8 */
[----:B------:R-:W-:Y:S01]  /*5e40*/  HMMA.16816.F32.BF16 R164, R148, R14, R164 ;  /* 0x0000000e94a4723c */ /* 0x000fe200000418a4 */
[----:B------:R-:W4:Y:S07]  /*5e50*/  LDSM.16.MT88.4 R12, [R236+0x5000] ;  /* 0x00500000ec0c783b */ /* 0x000f2e0000004200 */
[C---:B-1----:R-:W-:Y:S08]  /*5e60*/  HMMA.16816.F32.BF16 R48, R16.reuse, R36, R48 ;  /* 0x000000241030723c */ /* 0x042ff00000041830 */
[C---:B------:R-:W-:Y:S01]  /*5e70*/  HMMA.16816.F32.BF16 R44, R16.reuse, R38, R44 ;  /* 0x00000026102c723c */ /* 0x040fe2000004182c */
[----:B------:R-:W1:Y:S07]  /*5e80*/  LDSM.16.MT88.4 R36, [R236+0x1000] ;  /* 0x00100000ec24783b */ /* 0x000e6e0000004200 */
[C---:B--2---:R-:W-:Y:S08]  /*5e90*/  HMMA.16816.F32.BF16 R40, R16.reuse, R112, R40 ;  /* 0x000000701028723c */ /* 0x044ff00000041828 */
[C---:B------:R-:W-:Y:S01]  /*5ea0*/  HMMA.16816.F32.BF16 R216, R16.reuse, R114, R216 ;  /* 0x0000007210d8723c */ /* 0x040fe200000418d8 */
[----:B------:R-:W-:Y:S07]  /*5eb0*/  LDSM.16.MT88.4 R112, [R238+0x1000] ;  /* 0x00100000ee70783b */ /* 0x000fee0000004200 */
[C---:B-----5:R-:W-:Y:S08]  /*5ec0*/  HMMA.16816.F32.BF16 R32, R16.reuse, R28, R32 ;  /* 0x0000001c1020723c */ /* 0x060ff00000041820 */
[----:B------:R-:W-:Y:S01]  /*5ed0*/  HMMA.16816.F32.BF16 R24, R16, R30, R24 ;  /* 0x0000001e1018723c */ /* 0x000fe20000041818 */
[----:B------:R-:W2:Y:S04]  /*5ee0*/  LDSM.16.MT88.4 R16, [R239+0x5000] ;  /* 0x00500000ef10783b */ /* 0x000ea80000004200 */
[----:B------:R-:W-:Y:S03]  /*5ef0*/  LDSM.16.MT88.4 R28, [R238+0x5000] ;  /* 0x00500000ee1c783b */ /* 0x000fe60000004200 */
[C---:B---3--:R-:W-:Y:S08]  /*5f00*/  HMMA.16816.F32.BF16 R56, R148.reuse, R8, R56 ;  /* 0x000000089438723c */ /* 0x048ff00000041838 */
[C---:B------:R-:W-:Y:S01]  /*5f10*/  HMMA.16816.F32.BF16 R52, R148.reuse, R10, R52 ;  /* 0x0000000a9434723c */ /* 0x040fe20000041834 */
[----:B------:R-:W3:Y:S07]  /*5f20*/  LDSM.16.MT88.4 R8, [R239+0x1800] ;  /* 0x00180000ef08783b */ /* 0x000eee0000004200 */
[C---:B----4-:R-:W-:Y:S08]  /*5f30*/  HMMA.16816.F32.BF16 R128, R148.reuse, R12, R128 ;  /* 0x0000000c9480723c */ /* 0x050ff00000041880 */
[C---:B------:R-:W-:Y:S01]  /*5f40*/  HMMA.16816.F32.BF16 R124, R148.reuse, R14, R124 ;  /* 0x0000000e947c723c */ /* 0x040fe2000004187c */
[----:B------:R-:W4:Y:S07]  /*5f50*/  LDSM.16.MT88.4 R12, [R238+0x9000] ;  /* 0x00900000ee0c783b */ /* 0x000f2e0000004200 */
[C---:B-1----:R-:W-:Y:S08]  /*5f60*/  HMMA.16816.F32.BF16 R160, R148.reuse, R36, R160 ;  /* 0x0000002494a0723c */ /* 0x042ff000000418a0 */
[C---:B--2---:R-:W-:Y:S08]  /*5f70*/  HMMA.16816.F32.BF16 R136, R148.reuse, R16, R136 ;  /* 0x000000109488723c */ /* 0x044ff00000041888 */
[----:B------:R-:W-:Y:S01]  /*5f80*/  HMMA.16816.F32.BF16 R132, R148, R18, R132 ;  /* 0x000000129484723c */ /* 0x000fe20000041884 */
[----:B------:R-:W1:Y:S07]  /*5f90*/  LDSM.16.MT88.4 R16, [R236+0x9000] ;  /* 0x00900000ec10783b */ /* 0x000e6e0000004200 */
[C---:B---3--:R-:W-:Y:S08]  /*5fa0*/  HMMA.16816.F32.BF16 R168, R172.reuse, R8, R168 ;  /* 0x00000008aca8723c */ /* 0x048ff000000418a8 */
[----:B------:R-:W-:Y:S01]  /*5fb0*/  HMMA.16816.F32.BF16 R164, R172, R10, R164 ;  /* 0x0000000aaca4723c */ /* 0x000fe200000418a4 */
[----:B------:R-:W2:Y:S07]  /*5fc0*/  LDSM.16.MT88.4 R8, [R236+0x5800] ;  /* 0x00580000ec08783b */ /* 0x000eae0000004200 */
[C---:B----4-:R-:W-:Y:S08]  /*5fd0*/  HMMA.16816.F32.BF16 R40, R148.reuse, R12, R40 ;  /* 0x0000000c9428723c */ /* 0x050ff00000041828 */
[C---:B------:R-:W-:Y:S01]  /*5fe0*/  HMMA.16816.F32.BF16 R216, R148.reuse, R14, R216 ;  /* 0x0000000e94d8723c */ /* 0x040fe200000418d8 */
[----:B------:R-:W3:Y:S07]  /*5ff0*/  LDSM.16.MT88.4 R12, [R238+0x1800] ;  /* 0x00180000ee0c783b */ /* 0x000eee0000004200 */
[C---:B------:R-:W-:Y:S01]  /*6000*/  HMMA.16816.F32.BF16 R156, R148.reuse, R38, R156 ;  /* 0x00000026949c723c */ /* 0x040fe2000004189c */
[----:B------:R-:W4:Y:S07]  /*6010*/  LDSM.16.MT88.4 R36, [R237+0x5000] ;  /* 0x00500000ed24783b */ /* 0x000f2e0000004200 */
[C---:B-1----:R-:W-:Y:S08]  /*6020*/  HMMA.16816.F32.BF16 R48, R148.reuse, R16, R48 ;  /* 0x000000109430723c */ /* 0x042ff00000041830 */
[C---:B------:R-:W-:Y:S01]  /*6030*/  HMMA.16816.F32.BF16 R44, R148.reuse, R18, R44 ;  /* 0x00000012942c723c */ /* 0x040fe2000004182c */
[----:B------:R-:W1:Y:S07]  /*6040*/  LDSM.16.MT88.4 R16, [R236+0x1800] ;  /* 0x00180000ec10783b */ /* 0x000e6e0000004200 */
[C---:B------:R-:W-:Y:S08]  /*6050*/  HMMA.16816.F32.BF16 R208, R148.reuse, R28, R208 ;  /* 0x0000001c94d0723c */ /* 0x040ff000000418d0 */
[C---:B------:R-:W-:Y:S01]  /*6060*/  HMMA.16816.F32.BF16 R116, R148.reuse, R30, R116 ;  /* 0x0000001e9474723c */ /* 0x040fe20000041874 */
[----:B------:R-:W5:Y:S07]  /*6070*/  LDSM.16.MT88.4 R28, [R237+0x1800] ;  /* 0x00180000ed1c783b */ /* 0x000f6e0000004200 */
[C---:B------:R-:W-:Y:S08]  /*6080*/  HMMA.16816.F32.BF16 R152, R148.reuse, R112, R152 ;  /* 0x000000709498723c */ /* 0x040ff00000041898 */
[----:B------:R-:W-:Y:S01]  /*6090*/  HMMA.16816.F32.BF16 R20, R148, R114, R20 ;  /* 0x000000729414723c */ /* 0x000fe20000041814 */
[----:B------:R-:W-:Y:S07]  /*60a0*/  LDSM.16.MT88.4 R112, [R237+0x9000] ;  /* 0x00900000ed70783b */ /* 0x000fee0000004200 */
[C---:B--2---:R-:W-:Y:S08]  /*60b0*/  HMMA.16816.F32.BF16 R128, R172.reuse, R8, R128 ;  /* 0x00000008ac80723c */ /* 0x044ff00000041880 */
[C---:B------:R-:W-:Y:S01]  /*60c0*/  HMMA.16816.F32.BF16 R124, R172.reuse, R10, R124 ;  /* 0x0000000aac7c723c */ /* 0x040fe2000004187c */
[----:B------:R-:W2:Y:S07]  /*60d0*/  LDSM.16.MT88.4 R8, [R238+0x9800] ;  /* 0x00980000ee08783b */ /* 0x000eae0000004200 */
[C---:B---3--:R-:W-:Y:S08]  /*60e0*/  HMMA.16816.F32.BF16 R152, R172.reuse, R12, R152 ;  /* 0x0000000cac98723c */ /* 0x048ff00000041898 */
[----:B------:R-:W-:Y:S01]  /*60f0*/  HMMA.16816.F32.BF16 R20, R172, R14, R20 ;  /* 0x0000000eac14723c */ /* 0x000fe20000041814 */
[----:B------:R-:W3:Y:S07]  /*6100*/  LDSM.16.MT88.4 R12, [R237+0x5800] ;  /* 0x00580000ed0c783b */ /* 0x000eee0000004200 */
[C---:B----4-:R-:W-:Y:S08]  /*6110*/  HMMA.16816.F32.BF16 R120, R148.reuse, R36, R120 ;  /* 0x000000249478723c */ /* 0x050ff00000041878 */
[----:B------:R-:W-:Y:S01]  /*6120*/  HMMA.16816.F32.BF16 R108, R148, R38, R108 ;  /* 0x00000026946c723c */ /* 0x000fe2000004186c */
[----:B------:R-:W4:Y:S07]  /*6130*/  LDSM.16.MT88.4 R36, [R239+0x5800] ;  /* 0x00580000ef24783b */ /* 0x000f2e0000004200 */
[C---:B-1----:R-:W-:Y:S08]  /*6140*/  HMMA.16816.F32.BF16 R160, R172.reuse, R16, R160 ;  /* 0x00000010aca0723c */ /* 0x042ff000000418a0 */
[C---:B------:R-:W-:Y:S01]  /*6150*/  HMMA.16816.F32.BF16 R156, R172.reuse, R18, R156 ;  /* 0x00000012ac9c723c */ /* 0x040fe2000004189c */
[----:B------:R-:W1:Y:S07]  /*6160*/  LDSM.16.MT88.4 R16, [R238+0x5800] ;  /* 0x00580000ee10783b */ /* 0x000e6e0000004200 */
[C---:B-----5:R-:W-:Y:S08]  /*6170*/  HMMA.16816.F32.BF16 R144, R172.reuse, R28, R144 ;  /* 0x0000001cac90723c */ /* 0x060ff00000041890 */
[C---:B------:R-:W-:Y:S01]  /*6180*/  HMMA.16816.F32.BF16 R140, R172.reuse, R30, R140 ;  /* 0x0000001eac8c723c */ /* 0x040fe2000004188c */
[----:B------:R-:W5:Y:S07]  /*6190*/  LDSM.16.MT88.4 R28, [R239+0x9800] ;  /* 0x00980000ef1c783b */ /* 0x000f6e0000004200 */
[C---:B--2---:R-:W-:Y:S08]  /*61a0*/  HMMA.16816.F32.BF16 R40, R172.reuse, R8, R40 ;  /* 0x00000008ac28723c */ /* 0x044ff00000041828 */
[C---:B------:R-:W-:Y:S01]  /*61b0*/  HMMA.16816.F32.BF16 R216, R172.reuse, R10, R216 ;  /* 0x0000000aacd8723c */ /* 0x040fe200000418d8 */
[----:B------:R-:W2:Y:S07]  /*61c0*/  LDSM.16.MT88.4 R8, [R238+0x2000] ;  /* 0x00200000ee08783b */ /* 0x000eae0000004200 */
[C---:B---3--:R-:W-:Y:S08]  /*61d0*/  HMMA.16816.F32.BF16 R120, R172.reuse, R12, R120 ;  /* 0x0000000cac78723c */ /* 0x048ff00000041878 */
[C---:B------:R-:W-:Y:S01]  /*61e0*/  HMMA.16816.F32.BF16 R108, R172.reuse, R14, R108 ;  /* 0x0000000eac6c723c */ /* 0x040fe2000004186c */
[----:B------:R-:W3:Y:S07]  /*61f0*/  LDSM.16.MT88.4 R12, [R239+0x2000] ;  /* 0x00200000ef0c783b */ /* 0x000eee0000004200 */
[C---:B----4-:R-:W-:Y:S08]  /*6200*/  HMMA.16816.F32.BF16 R136, R172.reuse, R36, R136 ;  /* 0x00000024ac88723c */ /* 0x050ff00000041888 */
[C---:B------:R-:W-:Y:S01]  /*6210*/  HMMA.16816.F32.BF16 R132, R172.reuse, R38, R132 ;  /* 0x00000026ac84723c */ /* 0x040fe20000041884 */
[----:B------:R-:W4:Y:S07]  /*6220*/  LDSM.16.MT88.4 R36, [R236+0x9800] ;  /* 0x00980000ec24783b */ /* 0x000f2e0000004200 */
[C---:B-1----:R-:W-:Y:S08]  /*6230*/  HMMA.16816.F32.BF16 R208, R172.reuse, R16, R208 ;  /* 0x00000010acd0723c */ /* 0x042ff000000418d0 */
[C---:B------:R-:W-:Y:S01]  /*6240*/  HMMA.16816.F32.BF16 R116, R172.reuse, R18, R116 ;  /* 0x00000012ac74723c */ /* 0x040fe20000041874 */
[----:B------:R-:W1:Y:S07]  /*6250*/  LDSM.16.MT88.4 R16, [R237+0x9800] ;  /* 0x00980000ed10783b */ /* 0x000e6e0000004200 */
[C---:B-----5:R-:W-:Y:S08]  /*6260*/  HMMA.16816.F32.BF16 R56, R172.reuse, R28, R56 ;  /* 0x0000001cac38723c */ /* 0x060ff00000041838 */
[----:B------:R-:W-:Y:S01]  /*6270*/  HMMA.16816.F32.BF16 R52, R172, R30, R52 ;  /* 0x0000001eac34723c */ /* 0x000fe20000041834 */
[----:B------:R-:W5:Y:S07]  /*6280*/  LDSM.16.MT88.4 R28, [R236+0x2000] ;  /* 0x00200000ec1c783b */ /* 0x000f6e0000004200 */
[C---:B--2---:R-:W-:Y:S08]  /*6290*/  HMMA.16816.F32.BF16 R152, R180.reuse, R8, R152 ;  /* 0x00000008b498723c */ /* 0x044ff00000041898 */
[----:B------:R-:W-:Y:S01]  /*62a0*/  HMMA.16816.F32.BF16 R20, R180, R10, R20 ;  /* 0x0000000ab414723c */ /* 0x000fe20000041814 */
[----:B------:R-:W2:Y:S07]  /*62b0*/  LDSM.16.MT88.4 R8, [R237+0xa000] ;  /* 0x00a00000ed08783b */ /* 0x000eae0000004200 */
[C---:B------:R-:W-:Y:S08]  /*62c0*/  HMMA.16816.F32.BF16 R32, R148.reuse, R112, R32 ;  /* 0x000000709420723c */ /* 0x040ff00000041820 */
[----:B------:R-:W-:Y:S01]  /*62d0*/  HMMA.16816.F32.BF16 R24, R148, R114, R24 ;  /* 0x000000729418723c */ /* 0x000fe20000041818 */
[----:B------:R-:W2:Y:S04]  /*62e0*/  LDSM.16.MT88.4 R148, [R238+0x6000] ;  /* 0x00600000ee94783b */ /* 0x000ea80000004200 */
[----:B------:R-:W-:Y:S03]  /*62f0*/  LDSM.16.MT88.4 R112, [R239+0x6000] ;  /* 0x00600000ef70783b */ /* 0x000fe60000004200 */
[C---:B---3--:R-:W-:Y:S08]  /*6300*/  HMMA.16816.F32.BF16 R168, R180.reuse, R12, R168 ;  /* 0x0000000cb4a8723c */ /* 0x048ff000000418a8 */
[----:B------:R-:W-:Y:S01]  /*6310*/  HMMA.16816.F32.BF16 R164, R180, R14, R164 ;  /* 0x0000000eb4a4723c */ /* 0x000fe200000418a4 */
[----:B------:R-:W3:Y:S07]  /*6320*/  LDSM.16.MT88.4 R12, [R237+0x6000] ;  /* 0x00600000ed0c783b */ /* 0x000eee0000004200 */
[C---:B----4-:R-:W-:Y:S08]  /*6330*/  HMMA.16816.F32.BF16 R48, R172.reuse, R36, R48 ;  /* 0x00000024ac30723c */ /* 0x050ff00000041830 */
[C---:B------:R-:W-:Y:S01]  /*6340*/  HMMA.16816.F32.BF16 R44, R172.reuse, R38, R44 ;  /* 0x00000026ac2c723c */ /* 0x040fe2000004182c */
[----:B------:R-:W-:Y:S07]  /*6350*/  LDSM.16.MT88.4 R36, [R236+0x6000] ;  /* 0x00600000ec24783b */ /* 0x000fee0000004200 */
[C---:B-1----:R-:W-:Y:S08]  /*6360*/  HMMA.16816.F32.BF16 R32, R172.reuse, R16, R32 ;  /* 0x00000010ac20723c */ /* 0x042ff00000041820 */
[----:B------:R-:W-:Y:S01]  /*6370*/  HMMA.16816.F32.BF16 R24, R172, R18, R24 ;  /* 0x00000012ac18723c */ /* 0x000fe20000041818 */
[----:B------:R-:W1:Y:S04]  /*6380*/  LDSM.16.MT88.4 R16, [R237+0x2000] ;  /* 0x00200000ed10783b */ /* 0x000e680000004200 */
[----:B------:R-:W-:Y:S03]  /*6390*/  LDSM.16.MT88.4 R172, [R238+0xa000] ;  /* 0x00a00000eeac783b */ /* 0x000fe60000004200 */
[C---:B-----5:R-:W-:Y:S08]  /*63a0*/  HMMA.16816.F32.BF16 R160, R180.reuse, R28, R160 ;  /* 0x0000001cb4a0723c */ /* 0x060ff000000418a0 */
[C---:B------:R-:W-:Y:S01]  /*63b0*/  HMMA.16816.F32.BF16 R156, R180.reuse, R30, R156 ;  /* 0x0000001eb49c723c */ /* 0x040fe2000004189c */
[----:B------:R-:W4:Y:S07]  /*63c0*/  LDSM.16.MT88.4 R28, [R239+0xa000] ;  /* 0x00a00000ef1c783b */ /* 0x000f2e0000004200 */
[C---:B--2---:R-:W-:Y:S08]  /*63d0*/  HMMA.16816.F32.BF16 R32, R180.reuse, R8, R32 ;  /* 0x00000008b420723c */ /* 0x044ff00000041820 */
[C---:B------:R-:W-:Y:S01]  /*63e0*/  HMMA.16816.F32.BF16 R24, R180.reuse, R10, R24 ;  /* 0x0000000ab418723c */ /* 0x040fe20000041818 */
[----:B------:R-:W2:Y:S07]  /*63f0*/  LDSM.16.MT88.4 R8, [R236+0x6800] ;  /* 0x00680000ec08783b */ /* 0x000eae0000004200 */
[C---:B------:R-:W-:Y:S08]  /*6400*/  HMMA.16816.F32.BF16 R208, R180.reuse, R148, R208 ;  /* 0x00000094b4d0723c */ /* 0x040ff000000418d0 */
[C---:B------:R-:W-:Y:S01]  /*6410*/  HMMA.16816.F32.BF16 R116, R180.reuse, R150, R116 ;  /* 0x00000096b474723c */ /* 0x040fe20000041874 */
[----:B------:R-:W5:Y:S07]  /*6420*/  LDSM.16.MT88.4 R148, [R238+0x6800] ;  /* 0x00680000ee94783b */ /* 0x000f6e0000004200 */
[C---:B---3--:R-:W-:Y:S08]  /*6430*/  HMMA.16816.F32.BF16 R120, R180.reuse, R12, R120 ;  /* 0x0000000cb478723c */ /* 0x048ff00000041878 */
[C---:B------:R-:W-:Y:S01]  /*6440*/  HMMA.16816.F32.BF16 R108, R180.reuse, R14, R108 ;  /* 0x0000000eb46c723c */ /* 0x040fe2000004186c */
[----:B------:R-:W3:Y:S07]  /*6450*/  LDSM.16.MT88.4 R12, [R236+0x2800] ;  /* 0x00280000ec0c783b */ /* 0x000eee0000004200 */
[C---:B-1----:R-:W-:Y:S08]  /*6460*/  HMMA.16816.F32.BF16 R144, R180.reuse, R16, R144 ;  /* 0x00000010b490723c */ /* 0x042ff00000041890 */
[C---:B------:R-:W-:Y:S01]  /*6470*/  HMMA.16816.F32.BF16 R140, R180.reuse, R18, R140 ;  /* 0x00000012b48c723c */ /* 0x040fe2000004188c */
[----:B------:R-:W1:Y:S07]  /*6480*/  LDSM.16.MT88.4 R16, [R239+0x2800] ;  /* 0x00280000ef10783b */ /* 0x000e6e0000004200 */
[C---:B------:R-:W-:Y:S08]  /*6490*/  HMMA.16816.F32.BF16 R128, R180.reuse, R36, R128 ;  /* 0x00000024b480723c */ /* 0x040ff00000041880 */
[C---:B------:R-:W-:Y:S01]  /*64a0*/  HMMA.16816.F32.BF16 R124, R180.reuse, R38, R124 ;  /* 0x00000026b47c723c */ /* 0x040fe2000004187c */
[----:B------:R-:W-:Y:S07]  /*64b0*/  LDSM.16.MT88.4 R36, [R239+0x6800] ;  /* 0x00680000ef24783b */ /* 0x000fee0000004200 */
[C---:B----4-:R-:W-:Y:S08]  /*64c0*/  HMMA.16816.F32.BF16 R56, R180.reuse, R28, R56 ;  /* 0x0000001cb438723c */ /* 0x050ff00000041838 */
[C---:B------:R-:W-:Y:S01]  /*64d0*/  HMMA.16816.F32.BF16 R52, R180.reuse, R30, R52 ;  /* 0x0000001eb434723c */ /* 0x040fe20000041834 */
[----:B------:R-:W4:Y:S07]  /*64e0*/  LDSM.16.MT88.4 R28, [R238+0x2800] ;  /* 0x00280000ee1c783b */ /* 0x000f2e0000004200 */
[C---:B------:R-:W-:Y:S08]  /*64f0*/  HMMA.16816.F32.BF16 R136, R180.reuse, R112, R136 ;  /* 0x00000070b488723c */ /* 0x040ff00000041888 */
[----:B------:R-:W-:Y:S01]  /*6500*/  HMMA.16816.F32.BF16 R132, R180, R114, R132 ;  /* 0x00000072b484723c */ /* 0x000fe20000041884 */
[----:B------:R-:W1:Y:S07]  /*6510*/  LDSM.16.MT88.4 R112, [R237+0x2800] ;  /* 0x00280000ed70783b */ /* 0x000e6e0000004200 */
[C---:B--2---:R-:W-:Y:S08]  /*6520*/  HMMA.16816.F32.BF16 R128, R188.reuse, R8, R128 ;  /* 0x00000008bc80723c */ /* 0x044ff00000041880 */
[C---:B------:R-:W-:Y:S01]  /*6530*/  HMMA.16816.F32.BF16 R124, R188.reuse, R10, R124 ;  /* 0x0000000abc7c723c */ /* 0x040fe2000004187c */
[----:B------:R-:W2:Y:S07]  /*6540*/  LDSM.16.MT88.4 R8, [R239+0x3000] ;  /* 0x00300000ef08783b */ /* 0x000eae0000004200 */
[C---:B-----5:R-:W-:Y:S08]  /*6550*/  HMMA.16816.F32.BF16 R208, R188.reuse, R148, R208 ;  /* 0x00000094bcd0723c */ /* 0x060ff000000418d0 */
        /* <DEDUP_REMOVED lines=8> */
[C---:B----4-:R-:W-:Y:S08]  /*65e0*/  HMMA.16816.F32.BF16 R152, R188.reuse, R28, R152 ;  /* 0x0000001cbc98723c */ /* 0x050ff00000041898 */
[----:B------:R-:W-:Y:S01]  /*65f0*/  HMMA.16816.F32.BF16 R20, R188, R30, R20 ;  /* 0x0000001ebc14723c */ /* 0x000fe20000041814 */
[----:B------:R-:W4:Y:S07]  /*6600*/  LDSM.16.MT88.4 R28, [R237+0xa800] ;  /* 0x00a80000ed1c783b */ /* 0x000f2e0000004200 */
[C---:B------:R-:W-:Y:S08]  /*6610*/  HMMA.16816.F32.BF16 R40, R180.reuse, R172, R40 ;  /* 0x000000acb428723c */ /* 0x040ff00000041828 */
[----:B------:R-:W-:Y:S01]  /*6620*/  HMMA.16816.F32.BF16 R216, R180, R174, R216 ;  /* 0x000000aeb4d8723c */ /* 0x000fe200000418d8 */
[----:B------:R-:W1:Y:S07]  /*6630*/  LDSM.16.MT88.4 R172, [R236+0xa800] ;  /* 0x00a80000ecac783b */ /* 0x000e6e0000004200 */
[C---:B------:R-:W-:Y:S08]  /*6640*/  HMMA.16816.F32.BF16 R144, R188.reuse, R112, R144 ;  /* 0x00000070bc90723c */ /* 0x040ff00000041890 */
[----:B------:R-:W-:Y:S01]  /*6650*/  HMMA.16816.F32.BF16 R140, R188, R114, R140 ;  /* 0x00000072bc8c723c */ /* 0x000fe2000004188c */
[----:B------:R-:W1:Y:S07]  /*6660*/  LDSM.16.MT88.4 R112, [R239+0x7000] ;  /* 0x00700000ef70783b */ /* 0x000e6e0000004200 */
[C---:B--2---:R-:W-:Y:S08]  /*6670*/  HMMA.16816.F32.BF16 R168, R196.reuse, R8, R168 ;  /* 0x00000008c4a8723c */ /* 0x044ff000000418a8 */
[----:B------:R-:W-:Y:S01]  /*6680*/  HMMA.16816.F32.BF16 R164, R196, R10, R164 ;  /* 0x0000000ac4a4723c */ /* 0x000fe200000418a4 */
[----:B------:R-:W2:Y:S07]  /*6690*/  LDSM.16.MT88.4 R8, [R237+0x7000] ;  /* 0x00700000ed08783b */ /* 0x000eae0000004200 */
[C---:B------:R-:W-:Y:S08]  /*66a0*/  HMMA.16816.F32.BF16 R136, R188.reuse, R36, R136 ;  /* 0x00000024bc88723c */ /* 0x040ff00000041888 */
[----:B------:R-:W-:Y:S01]  /*66b0*/  HMMA.16816.F32.BF16 R132, R188, R38, R132 ;  /* 0x00000026bc84723c */ /* 0x000fe20000041884 */
[----:B------:R-:W1:Y:S07]  /*66c0*/  LDSM.16.MT88.4 R36, [R236+0x3000] ;  /* 0x00300000ec24783b */ /* 0x000e6e0000004200 */
[C---:B-----5:R-:W-:Y:S08]  /*66d0*/  HMMA.16816.F32.BF16 R152, R196.reuse, R148, R152 ;  /* 0x00000094c498723c */ /* 0x060ff00000041898 */
[----:B------:R-:W-:Y:S01]  /*66e0*/  HMMA.16816.F32.BF16 R20, R196, R150, R20 ;  /* 0x00000096c414723c */ /* 0x000fe20000041814 */
[----:B------:R-:W5:Y:S07]  /*66f0*/  LDSM.16.MT88.4 R148, [R236+0xb000] ;  /* 0x00b00000ec94783b */ /* 0x000f6e0000004200 */
[C---:B------:R-:W-:Y:S08]  /*6700*/  HMMA.16816.F32.BF16 R48, R180.reuse, R176, R48 ;  /* 0x000000b0b430723c */ /* 0x040ff00000041830 */
[----:B------:R-:W-:Y:S01]  /*6710*/  HMMA.16816.F32.BF16 R44, R180, R178, R44 ;  /* 0x000000b2b42c723c */ /* 0x000fe2000004182c */
[----:B------:R-:W2:Y:S04]  /*6720*/  LDSM.16.MT88.4 R176, [R239+0xa800] ;  /* 0x00a80000efb0783b */ /* 0x000ea80000004200 */
[----:B------:R-:W-:Y:S03]  /*6730*/  LDSM.16.MT88.4 R180, [R238+0xb800] ;  /* 0x00b80000eeb4783b */ /* 0x000fe60000004200 */
[C---:B---3--:R-:W-:Y:S08]  /*6740*/  HMMA.16816.F32.BF16 R40, R188.reuse, R12, R40 ;  /* 0x0000000cbc28723c */ /* 0x048ff00000041828 */
[C---:B------:R-:W-:Y:S01]  /*6750*/  HMMA.16816.F32.BF16 R216, R188.reuse, R14, R216 ;  /* 0x0000000ebcd8723c */ /* 0x040fe200000418d8 */
[----:B------:R-:W3:Y:S07]  /*6760*/  LDSM.16.MT88.4 R12, [R237+0x3000] ;  /* 0x00300000ed0c783b */ /* 0x000eee0000004200 */
[C---:B-1----:R-:W-:Y:S08]  /*6770*/  HMMA.16816.F32.BF16 R120, R188.reuse, R16, R120 ;  /* 0x00000010bc78723c */ /* 0x042ff00000041878 */
[C---:B------:R-:W-:Y:S01]  /*6780*/  HMMA.16816.F32.BF16 R108, R188.reuse, R18, R108 ;  /* 0x00000012bc6c723c */ /* 0x040fe2000004186c */
[----:B------:R-:W1:Y:S07]  /*6790*/  LDSM.16.MT88.4 R16, [R238+0x7000] ;  /* 0x00700000ee10783b */ /* 0x000e6e0000004200 */
[C---:B----4-:R-:W-:Y:S08]  /*67a0*/  HMMA.16816.F32.BF16 R32, R188.reuse, R28, R32 ;  /* 0x0000001cbc20723c */ /* 0x050ff00000041820 */
[C---:B------:R-:W-:Y:S01]  /*67b0*/  HMMA.16816.F32.BF16 R24, R188.reuse, R30, R24 ;  /* 0x0000001ebc18723c */ /* 0x040fe20000041818 */
[----:B------:R-:W4:Y:S07]  /*67c0*/  LDSM.16.MT88.4 R28, [R236+0x7000] ;  /* 0x00700000ec1c783b */ /* 0x000f2e0000004200 */
[C---:B------:R-:W-:Y:S08]  /*67d0*/  HMMA.16816.F32.BF16 R48, R188.reuse, R172, R48 ;  /* 0x000000acbc30723c */ /* 0x040ff00000041830 */
[----:B------:R-:W-:Y:S01]  /*67e0*/  HMMA.16816.F32.BF16 R44, R188, R174, R44 ;  /* 0x000000aebc2c723c */ /* 0x000fe2000004182c */
[----:B------:R-:W-:Y:S07]  /*67f0*/  LDSM.16.MT88.4 R172, [R238+0xb000] ;  /* 0x00b00000eeac783b */ /* 0x000fee0000004200 */
[C---:B------:R-:W-:Y:S08]  /*6800*/  HMMA.16816.F32.BF16 R136, R196.reuse, R112, R136 ;  /* 0x00000070c488723c */ /* 0x040ff00000041888 */
[C---:B------:R-:W-:Y:S08]  /*6810*/  HMMA.16816.F32.BF16 R132, R196.reuse, R114, R132 ;  /* 0x00000072c484723c */ /* 0x040ff00000041884 */
[C---:B--2---:R-:W-:Y:S08]  /*6820*/  HMMA.16816.F32.BF16 R112, R196.reuse, R8, R120 ;  /* 0x00000008c470723c */ /* 0x044ff00000041878 */
[C---:B------:R-:W-:Y:S01]  /*6830*/  HMMA.16816.F32.BF16 R108, R196.reuse, R10, R108 ;  /* 0x0000000ac46c723c */ /* 0x040fe2000004186c */
[----:B------:R-:W-:Y:S07]  /*6840*/  LDSM.16.MT88.4 R8, [R239+0x7800] ;  /* 0x00780000ef08783b */ /* 0x000fee0000004200 */
[C---:B------:R-:W-:Y:S08]  /*6850*/  HMMA.16816.F32.BF16 R160, R196.reuse, R36, R160 ;  /* 0x00000024c4a0723c */ /* 0x040ff000000418a0 */
[C---:B------:R-:W-:Y:S01]  /*6860*/  HMMA.16816.F32.BF16 R156, R196.reuse, R38, R156 ;  /* 0x00000026c49c723c */ /* 0x040fe2000004189c */
[----:B------:R-:W2:Y:S07]  /*6870*/  LDSM.16.MT88.4 R36, [R239+0xb000] ;  /* 0x00b00000ef24783b */ /* 0x000eae0000004200 */
[C---:B-----5:R-:W-:Y:S08]  /*6880*/  HMMA.16816.F32.BF16 R48, R196.reuse, R148, R48 ;  /* 0x00000094c430723c */ /* 0x060ff00000041830 */
[----:B------:R-:W-:Y:S01]  /*6890*/  HMMA.16816.F32.BF16 R44, R196, R150, R44 ;  /* 0x00000096c42c723c */ /* 0x000fe2000004182c */
[----:B------:R-:W5:Y:S07]  /*68a0*/  LDSM.16.MT88.4 R148, [R238+0x3800] ;  /* 0x00380000ee94783b */ /* 0x000f6e0000004200 */
[C---:B------:R-:W-:Y:S08]  /*68b0*/  HMMA.16816.F32.BF16 R56, R188.reuse, R176, R56 ;  /* 0x000000b0bc38723c */ /* 0x040ff00000041838 */
[----:B------:R-:W-:Y:S01]  /*68c0*/  HMMA.16816.F32.BF16 R52, R188, R178, R52 ;  /* 0x000000b2bc34723c */ /* 0x000fe20000041834 */
[----:B------:R-:W2:Y:S07]  /*68d0*/  LDSM.16.MT88.4 R176, [R237+0xb000] ;  /* 0x00b00000edb0783b */ /* 0x000eae0000004200 */
[C---:B---3--:R-:W-:Y:S08]  /*68e0*/  HMMA.16816.F32.BF16 R144, R196.reuse, R12, R144 ;  /* 0x0000000cc490723c */ /* 0x048ff00000041890 */
[C---:B------:R-:W-:Y:S01]  /*68f0*/  HMMA.16816.F32.BF16 R140, R196.reuse, R14, R140 ;  /* 0x0000000ec48c723c */ /* 0x040fe2000004188c */
[----:B------:R-:W3:Y:S07]  /*6900*/  LDSM.16.MT88.4 R12, [R239+0x3800] ;  /* 0x00380000ef0c783b */ /* 0x000eee0000004200 */
[C---:B-1----:R-:W-:Y:S08]  /*6910*/  HMMA.16816.F32.BF16 R208, R196.reuse, R16, R208 ;  /* 0x00000010c4d0723c */ /* 0x042ff000000418d0 */
[C---:B------:R-:W-:Y:S01]  /*6920*/  HMMA.16816.F32.BF16 R116, R196.reuse, R18, R116 ;  /* 0x00000012c474723c */ /* 0x040fe20000041874 */
[----:B------:R-:W1:Y:S07]  /*6930*/  LDSM.16.MT88.4 R16, [R238+0x7800] ;  /* 0x00780000ee10783b */ /* 0x000e6e0000004200 */
[----:B----4-:R-:W-:Y:S01]  /*6940*/  HMMA.16816.F32.BF16 R128, R196, R28, R128 ;  /* 0x0000001cc480723c */ /* 0x010fe20000041880 */
[----:B------:R-:W-:-:S02]  /*6950*/  F2FP.BF16.F32.PACK_AB R28, R205, R204 ;  /* 0x000000cccd1c723e */ /* 0x000fc400000010ff */
[----:B------:R-:W-:-:S05]  /*6960*/  F2FP.BF16.F32.PACK_AB R29, R207, R206 ;  /* 0x000000cecf1d723e */ /* 0x000fca00000010ff */
[----:B------:R-:W-:Y:S01]  /*6970*/  HMMA.16816.F32.BF16 R124, R196, R30, R124 ;  /* 0x0000001ec47c723c */ /* 0x000fe2000004187c */
[----:B------:R-:W-:Y:S02]  /*6980*/  F2FP.BF16.F32.PACK_AB R30, R229, R228 ;  /* 0x000000e4e51e723e */ /* 0x000fe400000010ff */
[----:B------:R-:W-:-:S05]  /*6990*/  F2FP.BF16.F32.PACK_AB R31, R231, R230 ;  /* 0x000000e6e71f723e */ /* 0x000fca00000010ff */
[----:B--2---:R-:W-:Y:S08]  /*69a0*/  HMMA.16816.F32.BF16 R56, R196, R36, R56 ;  /* 0x00000024c438723c */ /* 0x004ff00000041838 */
[C---:B------:R-:W-:Y:S08]  /*69b0*/  HMMA.16816.F32.BF16 R136, R28.reuse, R8, R136 ;  /* 0x000000081c88723c */ /* 0x040ff00000041888 */
[----:B------:R-:W-:Y:S01]  /*69c0*/  HMMA.16816.F32.BF16 R132, R28, R10, R132 ;  /* 0x0000000a1c84723c */ /* 0x000fe20000041884 */
[----:B------:R-:W2:Y:S07]  /*69d0*/  LDSM.16.MT88.4 R8, [R236+0xb800] ;  /* 0x00b80000ec08783b */ /* 0x000eae0000004200 */
[----:B------:R-:W-:Y:S01]  /*69e0*/  HMMA.16816.F32.BF16 R52, R196, R38, R52 ;  /* 0x00000026c434723c */ /* 0x000fe20000041834 */
[----:B------:R-:W4:Y:S07]  /*69f0*/  LDSM.16.MT88.4 R36, [R239+0xb800] ;  /* 0x00b80000ef24783b */ /* 0x000f2e0000004200 */
[----:B-----5:R-:W-:Y:S08]  /*6a00*/  HMMA.16816.F32.BF16 R152, R28, R148, R152 ;  /* 0x000000941c98723c */ /* 0x020ff00000041898 */
[C---:B------:R-:W-:Y:S08]  /*6a10*/  HMMA.16816.F32.BF16 R40, R196.reuse, R172, R40 ;  /* 0x000000acc428723c */ /* 0x040ff00000041828 */
[C---:B------:R-:W-:Y:S01]  /*6a20*/  HMMA.16816.F32.BF16 R216, R196.reuse, R174, R216 ;  /* 0x000000aec4d8723c */ /* 0x040fe200000418d8 */
[----:B------:R-:W5:Y:S07]  /*6a30*/  LDSM.16.MT88.4 R172, [R236+0x3800] ;  /* 0x00380000ecac783b */ /* 0x000f6e0000004200 */
[C---:B------:R-:W-:Y:S08]  /*6a40*/  HMMA.16816.F32.BF16 R32, R196.reuse, R176, R32 ;  /* 0x000000b0c420723c */ /* 0x040ff00000041820 */
[----:B------:R-:W-:Y:S01]  /*6a50*/  HMMA.16816.F32.BF16 R24, R196, R178, R24 ;  /* 0x000000b2c418723c */ /* 0x000fe20000041818 */
[----:B------:R-:W-:Y:S07]  /*6a60*/  LDSM.16.MT88.4 R176, [R237+0x7800] ;  /* 0x00780000edb0783b */ /* 0x000fee0000004200 */
[C---:B---3--:R-:W-:Y:S08]  /*6a70*/  HMMA.16816.F32.BF16 R168, R28.reuse, R12, R168 ;  /* 0x0000000c1ca8723c */ /* 0x048ff000000418a8 */
[C---:B------:R-:W-:Y:S01]  /*6a80*/  HMMA.16816.F32.BF16 R164, R28.reuse, R14, R164 ;  /* 0x0000000e1ca4723c */ /* 0x040fe200000418a4 */
[----:B------:R-:W3:Y:S07]  /*6a90*/  LDSM.16.MT88.4 R12, [R236+0x7800] ;  /* 0x00780000ec0c783b */ /* 0x000eee0000004200 */
[C---:B------:R-:W-:Y:S01]  /*6aa0*/  HMMA.16816.F32.BF16 R148, R28.reuse, R150, R20 ;  /* 0x000000961c94723c */ /* 0x040fe20000041814 */
[----:B------:R-:W3:Y:S07]  /*6ab0*/  LDSM.16.MT88.4 R20, [R237+0xb800] ;  /* 0x00b80000ed14783b */ /* 0x000eee0000004200 */
[----:B-1----:R-:W-:Y:S01]  /*6ac0*/  HMMA.16816.F32.BF16 R120, R28, R16, R208 ;  /* 0x000000101c78723c */ /* 0x002fe200000418d0 */
[----:B------:R-:W-:-:S05]  /*6ad0*/  VIADD R17, R246, 0xffffffff ;  /* 0xfffffffff6117836 */ /* 0x000fca0000000000 */
[C---:B------:R-:W-:Y:S01]  /*6ae0*/  ISETP.GE.AND P2, PT, R0.reuse, R17, PT ;  /* 0x000000110000720c */ /* 0x040fe20003f46270 */
[----:B------:R-:W-:Y:S01]  /*6af0*/  VIADD R0, R0, 0x1 ;  /* 0x0000000100007836 */ /* 0x000fe20000000000 */
[C---:B--2---:R-:W-:Y:S08]  /*6b00*/  HMMA.16816.F32.BF16 R48, R28.reuse, R8, R48 ;  /* 0x000000081c30723c */ /* 0x044ff00000041830 */
[----:B------:R-:W-:Y:S01]  /*6b10*/  HMMA.16816.F32.BF16 R44, R28, R10, R44 ;  /* 0x0000000a1c2c723c */ /* 0x000fe2000004182c */
[----:B------:R-:W-:-:S02]  /*6b20*/  @!P1 IMAD.MOV.U32 R11, RZ, RZ, 0x1 ;  /* 0x00000001ff0b9424 */ /* 0x000fc400078e00ff */
[----:B------:R-:W-:-:S04]  /*6b30*/  @!P2 IMAD.U32 R9, R6, -0x80000000, RZ ;  /* 0x800000000609a824 */ /* 0x000fc800078e00ff */
[----:B------:R1:W2:Y:S01]  /*6b40*/  @!P2 SYNCS.PHASECHK.TRANS64.TRYWAIT P0, [R2+URZ], R9 ;  /* 0x000000090200a5a7 */ /* 0x0002a200080011ff */
[C---:B----4-:R-:W-:Y:S08]  /*6b50*/  HMMA.16816.F32.BF16 R56, R28.reuse, R36, R56 ;  /* 0x000000241c38723c */ /* 0x050ff00000041838 */
[----:B------:R-:W-:Y:S01]  /*6b60*/  HMMA.16816.F32.BF16 R52, R28, R38, R52 ;  /* 0x000000261c34723c */ /* 0x000fe20000041834 */
[----:B------:R1:W-:Y:S01]  /*6b70*/  @!P1 SYNCS.ARRIVE.TRANS64.ART0 RZ, [R2+URZ+0x18], R11 ;  /* 0x0000180b02ff99a7 */ /* 0x0003e200085000ff */
[----:B------:R-:W-:-:S06]  /*6b80*/  ISETP.NE.AND P1, PT, R241, RZ, PT ;  /* 0x000000fff100720c */ /* 0x000fcc0003f25270 */
[C---:B------:R-:W-:Y:S08]  /*6b90*/  HMMA.16816.F32.BF16 R116, R28.reuse, R18, R116 ;  /* 0x000000121c74723c */ /* 0x040ff00000041874 */
[C---:B------:R-:W-:Y:S08]  /*6ba0*/  HMMA.16816.F32.BF16 R40, R28.reuse, R180, R40 ;  /* 0x000000b41c28723c */ /* 0x040ff00000041828 */
[C---:B------:R-:W-:Y:S08]  /*6bb0*/  HMMA.16816.F32.BF16 R36, R28.reuse, R182, R216 ;  /* 0x000000b61c24723c */ /* 0x040ff000000418d8 */
[C---:B-----5:R-:W-:Y:S08]  /*6bc0*/  HMMA.16816.F32.BF16 R160, R28.reuse, R172, R160 ;  /* 0x000000ac1ca0723c */ /* 0x060ff000000418a0 */
[C---:B------:R-:W-:Y:S08]  /*6bd0*/  HMMA.16816.F32.BF16 R156, R28.reuse, R174, R156 ;  /* 0x000000ae1c9c723c */ /* 0x040ff0000004189c */
[C---:B---3--:R-:W-:Y:S08]  /*6be0*/  HMMA.16816.F32.BF16 R128, R28.reuse, R12, R128 ;  /* 0x0000000c1c80723c */ /* 0x048ff00000041880 */
[C---:B------:R-:W-:Y:S08]  /*6bf0*/  HMMA.16816.F32.BF16 R124, R28.reuse, R14, R124 ;  /* 0x0000000e1c7c723c */ /* 0x040ff0000004187c */
[C---:B------:R-:W-:Y:S08]  /*6c00*/  HMMA.16816.F32.BF16 R144, R28.reuse, R184, R144 ;  /* 0x000000b81c90723c */ /* 0x040ff00000041890 */
[C---:B------:R-:W-:Y:S08]  /*6c10*/  HMMA.16816.F32.BF16 R140, R28.reuse, R186, R140 ;  /* 0x000000ba1c8c723c */ /* 0x040ff0000004188c */
[C---:B------:R-:W-:Y:S08]  /*6c20*/  HMMA.16816.F32.BF16 R112, R28.reuse, R176, R112 ;  /* 0x000000b01c70723c */ /* 0x040ff00000041870 */
[C---:B------:R-:W-:Y:S08]  /*6c30*/  HMMA.16816.F32.BF16 R108, R28.reuse, R178, R108 ;  /* 0x000000b21c6c723c */ /* 0x040ff0000004186c */
[C---:B------:R-:W-:Y:S08]  /*6c40*/  HMMA.16816.F32.BF16 R32, R28.reuse, R20, R32 ;  /* 0x000000141c20723c */ /* 0x040ff00000041820 */
[----:B------:R-:W-:Y:S01]  /*6c50*/  HMMA.16816.F32.BF16 R28, R28, R22, R24 ;  /* 0x000000161c1c723c */ /* 0x000fe20000041818 */
[----:B------:R-:W-:-:S04]  /*6c60*/  NOP ;  /* 0x0000000000007918 */ /* 0x000fc80000000000 */
[----:B-12---:R-:W-:-:S15]  /*6c70*/  @P1 BRA `(.L_x_60) ;  /* 0xffffffb800801947 */ /* 0x006fde000383ffff */
.L_x_35:
[----:B------:R-:W-:Y:S01]  /*6c80*/  SHF.R.U32.HI R0, RZ, 0x1, R3 ;  /* 0x00000001ff007819 */ /* 0x000fe20000011603 */
[C---:B------:R-:W-:Y:S01]  /*6c90*/  IMAD.SHL.U32 R5, R3.reuse, 0x20, RZ ;  /* 0x0000002003057824 */ /* 0x040fe200078e00ff */
[----:B-1----:R-:W1:Y:S01]  /*6ca0*/  S2R R69, SR_CTAID.Y ;  /* 0x0000000000457919 */ /* 0x002e620000002600 */
[C---:B------:R-:W-:Y:S01]  /*6cb0*/  ISETP.GE.U32.AND P0, PT, R3.reuse, 0x10, PT ;  /* 0x000000100300780c */ /* 0x040fe20003f06070 */
[----:B------:R-:W-:Y:S01]  /*6cc0*/  BSSY.RECONVERGENT B0, `(.L_x_61) ;  /* 0x0000066000007945 */ /* 0x000fe20003800200 */
[----:B------:R-:W-:Y:S01]  /*6cd0*/  IMAD R4, R3, 0x40, R0 ;  /* 0x0000004003047824 */ /* 0x000fe200078e0200 */
[----:B------:R-:W-:Y:S01]  /*6ce0*/  LOP3.LUT R0, R5, 0x1e0, RZ, 0xc0, !PT ;  /* 0x000001e005007812 */ /* 0x000fe200078ec0ff */
[----:B------:R-:W-:Y:S01]  /*6cf0*/  IMAD.MOV.U32 R66, RZ, RZ, R148 ;  /* 0x000000ffff427224 */ /* 0x000fe200078e0094 */
[----:B---3--:R-:W-:Y:S01]  /*6d00*/  F2FP.BF16.F32.PACK_AB R7, R167, R166 ;  /* 0x000000a6a707723e */ /* 0x008fe200000010ff */
[----:B------:R-:W-:Y:S01]  /*6d10*/  IMAD.MOV.U32 R67, RZ, RZ, R149 ;  /* 0x000000ffff437224 */ /* 0x000fe200078e0095 */
[----:B------:R-:W-:Y:S01]  /*6d20*/  LOP3.LUT R9, R4, 0x3c8, RZ, 0xc0, !PT ;  /* 0x000003c804097812 */ /* 0x000fe200078ec0ff */
[----:B------:R-:W-:Y:S01]  /*6d30*/  IMAD.MOV.U32 R64, RZ, RZ, R140 ;  /* 0x000000ffff407224 */ /* 0x000fe200078e008c */
[----:B------:R-:W-:Y:S01]  /*6d40*/  F2FP.BF16.F32.PACK_AB R5, R171, R170 ;  /* 0x000000aaab05723e */ /* 0x000fe200000010ff */
[----:B------:R-:W-:Y:S01]  /*6d50*/  IMAD.MOV.U32 R65, RZ, RZ, R141 ;  /* 0x000000ffff417224 */ /* 0x000fe200078e008d */
[----:B------:R-:W-:Y:S01]  /*6d60*/  F2FP.BF16.F32.PACK_AB R11, R159, R158 ;  /* 0x0000009e9f0b723e */ /* 0x000fe200000010ff */
[----:B------:R-:W-:-:S02]  /*6d70*/  IMAD.IADD R9, R9, 0x1, -R0 ;  /* 0x0000000109097824 */ /* 0x000fc400078e0a00 */
[----:B------:R-:W-:Y:S02]  /*6d80*/  IMAD.MOV.U32 R62, RZ, RZ, R132 ;  /* 0x000000ffff3e7224 */ /* 0x000fe400078e0084 */
[----:B------:R-:W-:Y:S01]  /*6d90*/  IMAD.MOV.U32 R63, RZ, RZ, R133 ;  /* 0x000000ffff3f7224 */ /* 0x000fe200078e0085 */
[----:B------:R-:W-:Y:S01]  /*6da0*/  IADD3 R0, PT, PT, R2, R9, R9 ;  /* 0x0000000902007210 */ /* 0x000fe20007ffe009 */
[----:B------:R-:W-:Y:S01]  /*6db0*/  IMAD.MOV.U32 R60, RZ, RZ, R124 ;  /* 0x000000ffff3c7224 */ /* 0x000fe200078e007c */
[----:B------:R-:W-:Y:S01]  /*6dc0*/  F2FP.BF16.F32.PACK_AB R9, R163, R162 ;  /* 0x000000a2a309723e */ /* 0x000fe200000010ff */
[----:B------:R-:W-:Y:S02]  /*6dd0*/  IMAD.MOV.U32 R61, RZ, RZ, R125 ;  /* 0x000000ffff3d7224 */ /* 0x000fe400078e007d */
[C---:B------:R-:W-:Y:S02]  /*6de0*/  VIADD R12, R0.reuse, 0x80 ;  /* 0x00000080000c7836 */ /* 0x040fe40000000000 */
[----:B------:R-:W-:-:S02]  /*6df0*/  VIADD R0, R0, 0xa0 ;  /* 0x000000a000007836 */ /* 0x000fc40000000000 */
[----:B------:R-:W-:Y:S01]  /*6e00*/  IMAD.MOV.U32 R26, RZ, RZ, R52 ;  /* 0x000000ffff1a7224 */ /* 0x000fe200078e0034 */
[----:B------:R-:W-:Y:S01]  /*6e10*/  SHF.R.U32.HI R13, RZ, 0x3, R12 ;  /* 0x00000003ff0d7819 */ /* 0x000fe2000001160c */
[----:B------:R-:W-:Y:S01]  /*6e20*/  IMAD.MOV.U32 R27, RZ, RZ, R53 ;  /* 0x000000ffff1b7224 */ /* 0x000fe200078e0035 */
[----:B------:R-:W-:Y:S01]  /*6e30*/  SHF.R.U32.HI R15, RZ, 0x3, R0 ;  /* 0x00000003ff0f7819 */ /* 0x000fe20000011600 */
[----:B------:R-:W-:Y:S01]  /*6e40*/  IMAD.MOV.U32 R24, RZ, RZ, R44 ;  /* 0x000000ffff187224 */ /* 0x000fe200078e002c */
[----:B------:R-:W-:Y:S01]  /*6e50*/  LOP3.LUT R12, R12, 0x30, R13, 0x78, !PT ;  /* 0x000000300c0c7812 */ /* 0x000fe200078e780d */
[----:B------:R-:W-:Y:S01]  /*6e60*/  IMAD.MOV.U32 R25, RZ, RZ, R45 ;  /* 0x000000ffff197224 */ /* 0x000fe200078e002d */
[----:B------:R-:W-:Y:S01]  /*6e70*/  LOP3.LUT R14, R0, 0x30, R15, 0x78, !PT ;  /* 0x00000030000e7812 */ /* 0x000fe200078e780f */
[----:B------:R-:W-:Y:S01]  /*6e80*/  IMAD.MOV.U32 R22, RZ, RZ, R36 ;  /* 0x000000ffff167224 */ /* 0x000fe200078e0024 */
[----:B------:R-:W2:Y:S01]  /*6e90*/  S2R R0, SR_CTAID.X ;  /* 0x0000000000007919 */ /* 0x000ea20000002500 */
[----:B------:R-:W-:-:S02]  /*6ea0*/  IMAD.MOV.U32 R23, RZ, RZ, R37 ;  /* 0x000000ffff177224 */ /* 0x000fc400078e0025 */
[----:B------:R-:W-:Y:S02]  /*6eb0*/  IMAD.MOV.U32 R20, RZ, RZ, R28 ;  /* 0x000000ffff147224 */ /* 0x000fe400078e001c */
[----:B------:R-:W-:Y:S01]  /*6ec0*/  IMAD.MOV.U32 R21, RZ, RZ, R29 ;  /* 0x000000ffff157224 */ /* 0x000fe200078e001d */
[----:B-1----:R-:W-:Y:S06]  /*6ed0*/  @P0 BRA `(.L_x_62) ;  /* 0x0000000400100947 */ /* 0x002fec0003800000 */
[----:B--2---:R-:W-:Y:S01]  /*6ee0*/  IMAD R0, R0, 0x4, R69 ;  /* 0x0000000400007824 */ /* 0x004fe200078e0245 */
[----:B------:R-:W1:Y:S01]  /*6ef0*/  LDCU.128 UR8, c[0x0][0x580] ;  /* 0x0000b000ff0877ac */ /* 0x000e620008000c00 */
[----:B------:R-:W-:Y:S01]  /*6f00*/  IMAD.SHL.U32 R247, R247, 0x10, RZ ;  /* 0x00000010f7f77824 */ /* 0x000fe200078e00ff */
[----:B------:R-:W-:Y:S01]  /*6f10*/  FSETP.NE.AND P0, PT, R242, RZ, PT ;  /* 0x000000fff200720b */ /* 0x000fe20003f05000 */
[----:B------:R-:W-:Y:S01]  /*6f20*/  IMAD.SHL.U32 R0, R0, 0x4, RZ ;  /* 0x0000000400007824 */ /* 0x000fe200078e00ff */
[----:B------:R-:W-:Y:S01]  /*6f30*/  SHF.R.U32.HI R3, RZ, 0x2, R3 ;  /* 0x00000002ff037819 */ /* 0x000fe20000011603 */
[----:B------:R-:W-:-:S03]  /*6f40*/  IMAD.MOV.U32 R4, RZ, RZ, 0x3f800000 ;  /* 0x3f800000ff047424 */ /* 0x000fc600078e00ff */
[----:B------:R-:W-:Y:S02]  /*6f50*/  IADD3 R3, P1, P2, R247, R0, R3 ;  /* 0x00000000f7037210 */ /* 0x000fe40007a3e003 */
[----:B------:R-:W-:Y:S02]  /*6f60*/  SHF.R.S32.HI R247, RZ, 0x1f, R247 ;  /* 0x0000001ffff77819 */ /* 0x000fe400000114f7 */
[----:B------:R-:W-:Y:S01]  /*6f70*/  SHF.R.S32.HI R0, RZ, 0x1f, R0 ;  /* 0x0000001fff007819 */ /* 0x000fe20000011400 */
[----:B------:R-:W-:Y:S02]  /*6f80*/  IMAD.SHL.U32 R18, R3, 0x4, RZ ;  /* 0x0000000403127824 */ /* 0x000fe400078e00ff */
[----:B------:R-:W2:Y:S01]  /*6f90*/  @P0 MUFU.RCP R4, R242 ;  /* 0x000000f200040308 */ /* 0x000ea20000001000 */
[----:B------:R-:W-:Y:S02]  /*6fa0*/  IADD3.X R0, PT, PT, R247, R0, RZ, P1, P2 ;  /* 0x00000000f7007210 */ /* 0x000fe40000fe44ff */
[----:B-1----:R-:W-:-:S02]  /*6fb0*/  IADD3 R16, P0, PT, R18, UR10, RZ ;  /* 0x0000000a12107c10 */ /* 0x002fc4000ff1e0ff */
[----:B------:R-:W-:Y:S02]  /*6fc0*/  SHF.L.U64.HI R0, R3, 0x2, R0 ;  /* 0x0000000203007819 */ /* 0x000fe40000010200 */
[----:B------:R-:W-:Y:S02]  /*6fd0*/  IADD3 R18, P1, PT, R18, UR8, RZ ;  /* 0x0000000812127c10 */ /* 0x000fe4000ff3e0ff */
[C---:B------:R-:W-:Y:S02]  /*6fe0*/  IADD3.X R17, PT, PT, R0.reuse, UR11, RZ, P0, !PT ;  /* 0x0000000b00117c10 */ /* 0x040fe400087fe4ff */
[----:B------:R-:W-:-:S03]  /*6ff0*/  IADD3.X R19, PT, PT, R0, UR9, RZ, P1, !PT ;  /* 0x0000000900137c10 */ /* 0x000fc60008ffe4ff */
[----:B------:R1:W-:Y:S01]  /*7000*/  STG.E desc[UR6][R16.64], R243 ;  /* 0x000000f310007986 */ /* 0x0003e2000c101906 */
[----:B--2---:R-:W-:-:S03]  /*7010*/  FMUL R168, R4, R168 ;  /* 0x000000a804a87220 */ /* 0x004fc60000400000 */
[----:B------:R1:W-:Y:S01]  /*7020*/  STG.E desc[UR6][R18.64], R242 ;  /* 0x000000f212007986 */ /* 0x0003e2000c101906 */
[C---:B------:R-:W-:Y:S01]  /*7030*/  FMUL R169, R4.reuse, R169 ;  /* 0x000000a904a97220 */ /* 0x040fe20000400000 */
        /* <DEDUP_REMOVED lines=45> */
[----:B-1----:R-:W-:-:S07]  /*7310*/  FMUL R21, R4, R21 ;  /* 0x0000001504157220 */ /* 0x002fce0000400000 */
.L_x_62:
[----:B------:R-:W-:Y:S05]  /*7320*/  BSYNC.RECONVERGENT B0 ;  /* 0x0000000000007941 */ /* 0x000fea0003800200 */
.L_x_61:
[----:B------:R1:W-:Y:S06]  /*7330*/  MEMBAR.ALL.CTA ;  /* 0x0000000000007992 */ /* 0x0003ec0000008000 */
[----:B-1----:R-:W1:Y:S01]  /*7340*/  FENCE.VIEW.ASYNC.S ;  /* 0x00000000000073c6 */ /* 0x002e620000000000 */
[----:B------:R-:W-:Y:S01]  /*7350*/  IMAD.MOV.U32 R13, RZ, RZ, RZ ;  /* 0x000000ffff0d7224 */ /* 0x000fe200078e00ff */
[----:B------:R-:W-:Y:S01]  /*7360*/  F2FP.BF16.F32.PACK_AB R6, R165, R164 ;  /* 0x000000a4a506723e */ /* 0x000fe200000010ff */
[----:B------:R-:W-:Y:S01]  /*7370*/  IMAD.MOV.U32 R15, RZ, RZ, RZ ;  /* 0x000000ffff0f7224 */ /* 0x000fe200078e00ff */
[----:B------:R-:W-:Y:S01]  /*7380*/  F2FP.BF16.F32.PACK_AB R4, R169, R168 ;  /* 0x000000a8a904723e */ /* 0x000fe200000010ff */
[----:B------:R-:W-:Y:S01]  /*7390*/  BSSY.RECONVERGENT B0, `(.L_x_63) ;  /* 0x000001e000007945 */ /* 0x000fe20003800200 */
[----:B--2---:R-:W-:-:S02]  /*73a0*/  MOV R0, R12 ;  /* 0x0000000c00007202 */ /* 0x004fc40000000f00 */
[----:B------:R-:W-:Y:S02]  /*73b0*/  MOV R3, R14 ;  /* 0x0000000e00037202 */ /* 0x000fe40000000f00 */
[----:B------:R-:W-:Y:S02]  /*73c0*/  F2FP.BF16.F32.PACK_AB R10, R157, R156 ;  /* 0x0000009c9d0a723e */ /* 0x000fe400000010ff */
[----:B------:R-:W-:Y:S01]  /*73d0*/  F2FP.BF16.F32.PACK_AB R8, R161, R160 ;  /* 0x000000a0a108723e */ /* 0x000fe200000010ff */
[----:B-1----:R-:W-:Y:S01]  /*73e0*/  BAR.SYNC.DEFER_BLOCKING 0x0 ;  /* 0x0000000000007b1d */ /* 0x002fe20000010000 */
[----:B------:R-:W-:-:S05]  /*73f0*/  ISETP.NE.AND P2, PT, R248, RZ, PT ;  /* 0x000000fff800720c */ /* 0x000fca0003f45270 */
[----:B------:R1:W-:Y:S04]  /*7400*/  STSM.16.M88.4 [R0], R4 ;  /* 0x0000000400007844 */ /* 0x0003e80000000200 */
[----:B------:R1:W-:Y:S01]  /*7410*/  STSM.16.M88.4 [R3], R8 ;  /* 0x0000000803007844 */ /* 0x0003e20000000200 */
[----:B------:R2:W-:Y:S06]  /*7420*/  MEMBAR.ALL.CTA ;  /* 0x0000000000007992 */ /* 0x0005ec0000008000 */
[----:B--2---:R-:W2:Y:S02]  /*7430*/  FENCE.VIEW.ASYNC.S ;  /* 0x00000000000073c6 */ /* 0x004ea40000000000 */
[----:B--2---:R-:W-:Y:S06]  /*7440*/  BAR.SYNC.DEFER_BLOCKING 0x0 ;  /* 0x0000000000007b1d */ /* 0x004fec0000010000 */
[----:B------:R-:W-:Y:S05]  /*7450*/  @P2 BRA `(.L_x_64) ;  /* 0x0000000000442947 */ /* 0x000fea0003800000 */
[----:B------:R-:W2:Y:S01]  /*7460*/  LDCU.64 UR8, c[0x0][0x348] ;  /* 0x00006900ff0877ac */ /* 0x000ea20008000a00 */
[----:B------:R-:W-:Y:S01]  /*7470*/  R2UR UR20, R69 ;  /* 0x00000000451472ca */ /* 0x000fe200000e0000 */
[----:B-1----:R-:W-:Y:S01]  /*7480*/  VIADD R4, R2, 0x80 ;  /* 0x0000008002047836 */ /* 0x002fe20000000000 */
[----:B------:R-:W-:Y:S01]  /*7490*/  PLOP3.LUT P1, PT, PT, PT, PT, 0x80, 0x8 ;  /* 0x000000000008781c */ /* 0x000fe20003f2f070 */
[----:B------:R-:W-:Y:S01]  /*74a0*/  UMOV UR17, URZ ;  /* 0x000000ff00117c82 */ /* 0x000fe20008000000 */
[----:B------:R-:W-:Y:S01]  /*74b0*/  UMOV UR18, URZ ;  /* 0x000000ff00127c82 */ /* 0x000fe20008000000 */
[----:B--2---:R-:W-:-:S04]  /*74c0*/  UIADD3 UR8, UP0, UPT, UR8, 0x180, URZ ;  /* 0x0000018008087890 */ /* 0x004fc8000ff1e0ff */
[----:B------:R-:W-:-:S12]  /*74d0*/  UIADD3.X UR9, UPT, UPT, URZ, UR9, URZ, UP0, !UPT ;  /* 0x00000009ff097290 */ /* 0x000fd800087fe4ff */
.L_x_65:
[----:B------:R-:W-:Y:S02]  /*74e0*/  PLOP3.LUT P0, PT, P0, P1, PT, 0xf2, 0x2f ;  /* 0x00000000002f781c */ /* 0x000fe40000703e72 */
[----:B------:R-:W-:Y:S01]  /*74f0*/  @P1 R2UR P0, UR16, R4 ;  /* 0x00000000041012ca */ /* 0x000fe20000000000 */
[----:B------:R-:W-:-:S07]  /*7500*/  UMOV UR19, UR12 ;  /* 0x0000000c00137c82 */ /* 0x000fce0008000000 */
[----:B------:R-:W-:Y:S02]  /*7510*/  @P1 PLOP3.LUT P1, PT, P0, PT, PT, 0x80, 0x8 ;  /* 0x000000000008181c */ /* 0x000fe4000072f070 */
[----:B------:R-:W-:-:S03]  /*7520*/  PLOP3.LUT P0, PT, PT, PT, PT, 0x80, 0x8 ;  /* 0x000000000008781c */ /* 0x000fc60003f0f070 */
[----:B------:R1:W-:Y:S08]  /*7530*/  UTMASTG.4D [UR16], [UR8], desc[URZ] ;  /* 0x0000ff10080073b5 */ /* 0x0003f00008019000 */
[----:B-1----:R-:W-:Y:S05]  /*7540*/  @P1 BRA.U.ANY `(.L_x_65) ;  /* 0xfffffffd00e41947 */ /* 0x002fea000393ffff */
[----:B------:R0:W-:Y:S01]  /*7550*/  UTMACMDFLUSH ;  /* 0x00000000000079b7 */ /* 0x0001e20000000000 */
[----:B------:R-:W-:-:S04]  /*7560*/  DEPBAR.LE SB0, 0x2 ;  /* 0x000080800000791a */ /* 0x000fc80000000000 */
.L_x_64:
[----:B------:R-:W-:Y:S05]  /*7570*/  BSYNC.RECONVERGENT B0 ;  /* 0x0000000000007941 */ /* 0x000fea0003800200 */
.L_x_63:
[----:B------:R-:W-:Y:S01]  /*7580*/  BAR.SYNC.DEFER_BLOCKING 0x0 ;  /* 0x0000000000007b1d */ /* 0x000fe20000010000 */
[----:B-1----:R-:W-:Y:S02]  /*7590*/  IADD3 R4, P0, PT, R12, 0x400, RZ ;  /* 0x000004000c047810 */ /* 0x002fe40007f1e0ff */
[----:B------:R-:W-:Y:S02]  /*75a0*/  IADD3 R6, P1, PT, R14, 0x400, RZ ;  /* 0x000004000e067810 */ /* 0x000fe40007f3e0ff */
[----:B------:R-:W-:Y:S01]  /*75b0*/  F2FP.BF16.F32.PACK_AB R151, R151, R150 ;  /* 0x000000969797723e */ /* 0x000fe200000010ff */
[----:B------:R-:W-:Y:S01]  /*75c0*/  IMAD.X R5, RZ, RZ, RZ, P0 ;  /* 0x000000ffff057224 */ /* 0x000fe200000e06ff */
[----:B------:R-:W-:Y:S01]  /*75d0*/  F2FP.BF16.F32.PACK_AB R149, R155, R154 ;  /* 0x0000009a9b95723e */ /* 0x000fe200000010ff */
[----:B------:R-:W-:Y:S01]  /*75e0*/  IMAD.X R7, RZ, RZ, RZ, P1 ;  /* 0x000000ffff077224 */ /* 0x000fe200008e06ff */
[----:B------:R-:W-:Y:S01]  /*75f0*/  F2FP.BF16.F32.PACK_AB R143, R143, R142 ;  /* 0x0000008e8f8f723e */ /* 0x000fe200000010ff */
[----:B------:R-:W-:Y:S01]  /*7600*/  BSSY.RECONVERGENT B0, `(.L_x_66) ;  /* 0x0000021000007945 */ /* 0x000fe20003800200 */
[----:B------:R-:W-:Y:S01]  /*7610*/  MOV R8, R4 ;  /* 0x0000000400087202 */ /* 0x000fe20000000f00 */
[----:B------:R-:W-:Y:S01]  /*7620*/  VIADD R4, R12, 0x400 ;  /* 0x000004000c047836 */ /* 0x000fe20000000000 */
[----:B------:R-:W-:-:S02]  /*7630*/  F2FP.BF16.F32.PACK_AB R148, R153, R152 ;  /* 0x000000989994723e */ /* 0x000fc400000010ff */
[----:B------:R-:W-:Y:S02]  /*7640*/  F2FP.BF16.F32.PACK_AB R150, R67, R66 ;  /* 0x000000424396723e */ /* 0x000fe400000010ff */
[----:B------:R-:W-:Y:S02]  /*7650*/  F2FP.BF16.F32.PACK_AB R141, R147, R146 ;  /* 0x00000092938d723e */ /* 0x000fe400000010ff */
[----:B------:R-:W-:Y:S01]  /*7660*/  MOV R9, R6 ;  /* 0x0000000600097202 */ /* 0x000fe20000000f00 */
[----:B------:R-:W-:Y:S01]  /*7670*/  VIADD R6, R14, 0x400 ;  /* 0x000004000e067836 */ /* 0x000fe20000000000 */
[----:B------:R-:W-:Y:S02]  /*7680*/  F2FP.BF16.F32.PACK_AB R140, R145, R144 ;  /* 0x00000090918c723e */ /* 0x000fe400000010ff */
[----:B------:R-:W-:Y:S01]  /*7690*/  F2FP.BF16.F32.PACK_AB R142, R65, R64 ;  /* 0x00000040418e723e */ /* 0x000fe200000010ff */
        /* <DEDUP_REMOVED lines=10> */
[----:B------:R-:W-:Y:S01]  /*7740*/  UMOV UR17, 0x20 ;  /* 0x0000002000117882 */ /* 0x000fe20000000000 */
[----:B------:R-:W-:Y:S01]  /*7750*/  UMOV UR18, URZ ;  /* 0x000000ff00127c82 */ /* 0x000fe20008000000 */
[----:B--2---:R-:W-:-:S04]  /*7760*/  UIADD3 UR8, UP0, UPT, UR8, 0x180, URZ ;  /* 0x0000018008087890 */ /* 0x004fc8000ff1e0ff */
[----:B------:R-:W-:-:S12]  /*7770*/  UIADD3.X UR9, UPT, UPT, URZ, UR9, URZ, UP0, !UPT ;  /* 0x00000009ff097290 */ /* 0x000fd800087fe4ff */
.L_x_68:
        /* <DEDUP_REMOVED lines=9> */
.L_x_67:
[----:B------:R-:W-:Y:S05]  /*7810*/  BSYNC.RECONVERGENT B0 ;  /* 0x0000000000007941 */ /* 0x000fea0003800200 */
.L_x_66:
[----:B------:R-:W-:Y:S01]  /*7820*/  BAR.SYNC.DEFER_BLOCKING 0x0 ;  /* 0x0000000000007b1d */ /* 0x000fe20000010000 */
[C---:B-1----:R-:W-:Y:S01]  /*7830*/  IADD3 R8, P0, PT, R12.reuse, 0x800, RZ ;  /* 0x000008000c087810 */ /* 0x042fe20007f1e0ff */
[----:B------:R-:W-:Y:S01]  /*7840*/  VIADD R12, R12, 0x800 ;  /* 0x000008000c0c7836 */ /* 0x000fe20000000000 */
[C---:B------:R-:W-:Y:S01]  /*7850*/  IADD3 R10, P1, PT, R14.reuse, 0x800, RZ ;  /* 0x000008000e0a7810 */ /* 0x040fe20007f3e0ff */
[----:B------:R-:W-:Y:S01]  /*7860*/  VIADD R14, R14, 0x800 ;  /* 0x000008000e0e7836 */ /* 0x000fe20000000000 */
[----:B------:R-:W-:Y:S01]  /*7870*/  F2FP.BF16.F32.PACK_AB R135, R135, R134 ;  /* 0x000000868787723e */ /* 0x000fe200000010ff */
[----:B------:R-:W-:Y:S01]  /*7880*/  IMAD.X R9, RZ, RZ, RZ, P0 ;  /* 0x000000ffff097224 */ /* 0x000fe200000e06ff */
[----:B------:R-:W-:Y:S01]  /*7890*/  F2FP.BF16.F32.PACK_AB R133, R139, R138 ;  /* 0x0000008a8b85723e */ /* 0x000fe200000010ff */
[----:B------:R-:W-:Y:S01]  /*78a0*/  IMAD.X R11, RZ, RZ, RZ, P1 ;  /* 0x000000ffff0b7224 */ /* 0x000fe200008e06ff */
[----:B------:R-:W-:Y:S01]  /*78b0*/  F2FP.BF16.F32.PACK_AB R127, R127, R126 ;  /* 0x0000007e7f7f723e */ /* 0x000fe200000010ff */
[----:B------:R-:W-:Y:S01]  /*78c0*/  BSSY.RECONVERGENT B0, `(.L_x_69) ;  /* 0x000001f000007945 */ /* 0x000fe20003800200 */
[----:B------:R-:W-:-:S02]  /*78d0*/  MOV R8, R8 ;  /* 0x0000000800087202 */ /* 0x000fc40000000f00 */
[----:B------:R-:W-:Y:S02]  /*78e0*/  F2FP.BF16.F32.PACK_AB R132, R137, R136 ;  /* 0x000000888984723e */ /* 0x000fe400000010ff */
[----:B------:R-:W-:Y:S02]  /*78f0*/  F2FP.BF16.F32.PACK_AB R134, R63, R62 ;  /* 0x0000003e3f86723e */ /* 0x000fe400000010ff */
[----:B------:R-:W-:Y:S02]  /*7900*/  F2FP.BF16.F32.PACK_AB R125, R131, R130 ;  /* 0x00000082837d723e */ /* 0x000fe400000010ff */
[----:B------:R-:W-:Y:S02]  /*7910*/  MOV R10, R10 ;  /* 0x0000000a000a7202 */ /* 0x000fe40000000f00 */
        /* <DEDUP_REMOVED lines=16> */
.L_x_71:
        /* <DEDUP_REMOVED lines=9> */
.L_x_70:
[----:B------:R-:W-:Y:S05]  /*7ab0*/  BSYNC.RECONVERGENT B0 ;  /* 0x0000000000007941 */ /* 0x000fea0003800200 */
.L_x_69:
[----:B------:R-:W-:Y:S01]  /*7ac0*/  BAR.SYNC.DEFER_BLOCKING 0x0 ;  /* 0x0000000000007b1d */ /* 0x000fe20000010000 */
[----:B-1----:R-:W-:Y:S02]  /*7ad0*/  F2FP.BF16.F32.PACK_AB R8, R121, R120 ;  /* 0x000000787908723e */ /* 0x002fe400000010ff */
[----:B------:R-:W-:Y:S02]  /*7ae0*/  F2FP.BF16.F32.PACK_AB R9, R123, R122 ;  /* 0x0000007a7b09723e */ /* 0x000fe400000010ff */
[----:B------:R-:W-:Y:S01]  /*7af0*/  F2FP.BF16.F32.PACK_AB R10, R117, R116 ;  /* 0x00000074750a723e */ /* 0x000fe200000010ff */
[----:B------:R-:W-:Y:S01]  /*7b00*/  BSSY.RECONVERGENT B0, `(.L_x_72) ;  /* 0x000001d000007945 */ /* 0x000fe20003800200 */
[----:B------:R-:W-:Y:S02]  /*7b10*/  F2FP.BF16.F32.PACK_AB R11, R119, R118 ;  /* 0x00000076770b723e */ /* 0x000fe400000010ff */
[----:B------:R-:W-:Y:S02]  /*7b20*/  F2FP.BF16.F32.PACK_AB R16, R113, R112 ;  /* 0x000000707110723e */ /* 0x000fe400000010ff */
[----:B------:R-:W-:-:S02]  /*7b30*/  F2FP.BF16.F32.PACK_AB R17, R115, R114 ;  /* 0x000000727311723e */ /* 0x000fc400000010ff */
        /* <DEDUP_REMOVED lines=16> */
.L_x_74:
        /* <DEDUP_REMOVED lines=9> */
.L_x_73:
[----:B------:R-:W-:Y:S05]  /*7cd0*/  BSYNC.RECONVERGENT B0 ;  /* 0x0000000000007941 */ /* 0x000fea0003800200 */
.L_x_72:
[----:B------:R-:W-:Y:S01]  /*7ce0*/  BAR.SYNC.DEFER_BLOCKING 0x0 ;  /* 0x0000000000007b1d */ /* 0x000fe20000010000 */
[----:B------:R-:W-:Y:S01]  /*7cf0*/  IMAD.MOV.U32 R5, RZ, RZ, RZ ;  /* 0x000000ffff057224 */ /* 0x000fe200078e00ff */
[----:B------:R-:W-:Y:S01]  /*7d00*/  F2FP.BF16.F32.PACK_AB R55, R55, R54 ;  /* 0x000000363737723e */ /* 0x000fe200000010ff */
[----:B------:R-:W-:Y:S01]  /*7d10*/  IMAD.MOV.U32 R7, RZ, RZ, RZ ;  /* 0x000000ffff077224 */ /* 0x000fe200078e00ff */
[----:B------:R-:W-:Y:S02]  /*7d20*/  F2FP.BF16.F32.PACK_AB R53, R59, R58 ;  /* 0x0000003a3b35723e */ /* 0x000fe400000010ff */
[----:B------:R-:W-:Y:S01]  /*7d30*/  F2FP.BF16.F32.PACK_AB R47, R47, R46 ;  /* 0x0000002e2f2f723e */ /* 0x000fe200000010ff */
[----:B------:R-:W-:Y:S01]  /*7d40*/  BSSY.RECONVERGENT B0, `(.L_x_75) ;  /* 0x000001f000007945 */ /* 0x000fe20003800200 */
[----:B------:R-:W-:Y:S02]  /*7d50*/  MOV R4, R4 ;  /* 0x0000000400047202 */ /* 0x000fe40000000f00 */
[----:B------:R-:W-:-:S02]  /*7d60*/  F2FP.BF16.F32.PACK_AB R52, R57, R56 ;  /* 0x000000383934723e */ /* 0x000fc400000010ff */
        /* <DEDUP_REMOVED lines=8> */
[----:B---3--:R-:W3:Y:S02]  /*7df0*/  FENCE.VIEW.ASYNC.S ;  /* 0x00000000000073c6 */ /* 0x008ee40000000000 */
[----:B---3--:R-:W-:Y:S06]  /*7e00*/  BAR.SYNC.DEFER_BLOCKING 0x0 ;  /* 0x0000000000007b1d */ /* 0x008fec0000010000 */
[----:B------:R-:W-:Y:S05]  /*7e10*/  @P2 BRA `(.L_x_76) ;  /* 0x0000000000442947 */ /* 0x000fea0003800000 */
[----:B------:R-:W3:Y:S01]  /*7e20*/  LDCU.64 UR8, c[0x0][0x348] ;  /* 0x00006900ff0877ac */ /* 0x000ee20008000a00 */
[----:B------:R-:W-:Y:S01]  /*7e30*/  R2UR UR20, R69 ;  /* 0x00000000451472ca */ /* 0x000fe200000e0000 */
[----:B-1----:R-:W-:Y:S01]  /*7e40*/  VIADD R0, R2, 0x480 ;  /* 0x0000048002007836 */ /* 0x002fe20000000000 */
[----:B------:R-:W-:Y:S01]  /*7e50*/  PLOP3.LUT P1, PT, PT, PT, PT, 0x80, 0x8 ;  /* 0x000000000008781c */ /* 0x000fe20003f2f070 */
[----:B------:R-:W-:Y:S01]  /*7e60*/  UMOV UR17, 0x80 ;  /* 0x0000008000117882 */ /* 0x000fe20000000000 */
[----:B------:R-:W-:Y:S01]  /*7e70*/  UMOV UR18, URZ ;  /* 0x000000ff00127c82 */ /* 0x000fe20008000000 */
[----:B---3--:R-:W-:-:S04]  /*7e80*/  UIADD3 UR8, UP0, UPT, UR8, 0x180, URZ ;  /* 0x0000018008087890 */ /* 0x008fc8000ff1e0ff */
[----:B------:R-:W-:-:S12]  /*7e90*/  UIADD3.X UR9, UPT, UPT, URZ, UR9, URZ, UP0, !UPT ;  /* 0x00000009ff097290 */ /* 0x000fd800087fe4ff */
.L_x_77:
        /* <DEDUP_REMOVED lines=9> */
.L_x_76:
[----:B------:R-:W-:Y:S05]  /*7f30*/  BSYNC.RECONVERGENT B0 ;  /* 0x0000000000007941 */ /* 0x000fea0003800200 */
.L_x_75:
        /* <DEDUP_REMOVED lines=17> */
[----:B----4-:R-:W4:Y:S02]  /*8050*/  FENCE.VIEW.ASYNC.S ;  /* 0x00000000000073c6 */ /* 0x010f240000000000 */
[----:B----4-:R-:W-:Y:S06]  /*8060*/  BAR.SYNC.DEFER_BLOCKING 0x0 ;  /* 0x0000000000007b1d */ /* 0x010fec0000010000 */
[----:B------:R-:W-:Y:S05]  /*8070*/  @P2 BRA `(.L_x_79) ;  /* 0x0000000000442947 */ /* 0x000fea0003800000 */
[----:B------:R-:W4:Y:S01]  /*8080*/  LDCU.64 UR8, c[0x0][0x348] ;  /* 0x00006900ff0877ac */ /* 0x000f220008000a00 */
[----:B------:R-:W-:Y:S01]  /*8090*/  R2UR UR20, R69 ;  /* 0x00000000451472ca */ /* 0x000fe200000e0000 */
[----:B------:R-:W-:Y:S01]  /*80a0*/  VIADD R2, R2, 0x880 ;  /* 0x0000088002027836 */ /* 0x000fe20000000000 */
[----:B------:R-:W-:Y:S01]  /*80b0*/  PLOP3.LUT P1, PT, PT, PT, PT, 0x80, 0x8 ;  /* 0x000000000008781c */ /* 0x000fe20003f2f070 */
[----:B------:R-:W-:Y:S01]  /*80c0*/  UMOV UR17, 0xa0 ;  /* 0x000000a000117882 */ /* 0x000fe20000000000 */
[----:B------:R-:W-:Y:S01]  /*80d0*/  UMOV UR18, URZ ;  /* 0x000000ff00127c82 */ /* 0x000fe20008000000 */
[----:B----4-:R-:W-:-:S04]  /*80e0*/  UIADD3 UR8, UP0, UPT, UR8, 0x180, URZ ;  /* 0x0000018008087890 */ /* 0x010fc8000ff1e0ff */
[----:B------:R-:W-:-:S12]  /*80f0*/  UIADD3.X UR9, UPT, UPT, URZ, UR9, URZ, UP0, !UPT ;  /* 0x00000009ff097290 */ /* 0x000fd800087fe4ff */
.L_x_80:
[----:B------:R-:W-:Y:S02]  /*8100*/  PLOP3.LUT P0, PT, P0, P1, PT, 0xf2, 0x2f ;  /* 0x00000000002f781c */ /* 0x000fe40000703e72 */
[----:B------:R-:W-:Y:S01]  /*8110*/  @P1 R2UR P0, UR16, R2 ;  /* 0x00000000021012ca */ /* 0x000fe20000000000 */
[----:B------:R-:W-:-:S07]  /*8120*/  UMOV UR19, UR12 ;  /* 0x0000000c00137c82 */ /* 0x000fce0008000000 */
[----:B------:R-:W-:Y:S02]  /*8130*/  @P1 PLOP3.LUT P1, PT, P0, PT, PT, 0x80, 0x8 ;  /* 0x000000000008181c */ /* 0x000fe4000072f070 */
[----:B------:R-:W-:-:S03]  /*8140*/  PLOP3.LUT P0, PT, PT, PT, PT, 0x80, 0x8 ;  /* 0x000000000008781c */ /* 0x000fc60003f0f070 */
[----:B------:R4:W-:Y:S08]  /*8150*/  UTMASTG.4D [UR16], [UR8], desc[URZ] ;  /* 0x0000ff10080073b5 */ /* 0x0009f00008019000 */
[----:B----4-:R-:W-:Y:S05]  /*8160*/  @P1 BRA.U.ANY `(.L_x_80) ;  /* 0xfffffffd00e41947 */ /* 0x010fea000393ffff */
[----:B------:R0:W-:Y:S01]  /*8170*/  UTMACMDFLUSH ;  /* 0x00000000000079b7 */ /* 0x0001e20000000000 */
[----:B------:R-:W-:-:S04]  /*8180*/  DEPBAR.LE SB0, 0x2 ;  /* 0x000080800000791a */ /* 0x000fc80000000000 */
.L_x_79:
[----:B------:R-:W-:Y:S05]  /*8190*/  BSYNC.RECONVERGENT B0 ;  /* 0x0000000000007941 */ /* 0x000fea0003800200 */
.L_x_78:
[----:B------:R-:W-:Y:S06]  /*81a0*/  BAR.SYNC.DEFER_BLOCKING 0x0 ;  /* 0x0000000000007b1d */ /* 0x000fec0000010000 */
[----:B------:R-:W-:Y:S05]  /*81b0*/  EXIT ;  /* 0x000000000000794d */ /* 0x000fea0003800000 */
.L_x_4:
[----:B------:R-:W-:Y:S02]  /*81c0*/  IMAD.MOV.U32 R4, RZ, RZ, -0x80000000 ;  /* 0x80000000ff047424 */ /* 0x000fe400078e00ff */
[----:B--2---:R-:W-:-:S04]  /*81d0*/  IMAD.MOV.U32 R5, RZ, RZ, -0x80000000 ;  /* 0x80000000ff057424 */ /* 0x004fc800078e00ff */
[----:B------:R2:W3:Y:S03]  /*81e0*/  SYNCS.PHASECHK.TRANS64.TRYWAIT P0, [R9+URZ+0x28], R5 ;  /* 0x00002805090075a7 */ /* 0x0004e600080011ff */
[----:B---3--:R-:W-:Y:S05]  /*81f0*/  @!P0 NANOSLEEP.SYNCS 0x989680 ;  /* 0x009896800000895d */ /* 0x008fea0003900000 */
[----:B------:R-:W3:Y:S02]  /*8200*/  @!P0 SYNCS.PHASECHK.TRANS64 P0, [R9+URZ+0x28], R5 ;  /* 0x00002805090085a7 */ /* 0x000ee400080010ff */
[----:B---3--:R-:W-:Y:S05]  /*8210*/  @!P0 BRA `(.L_x_4) ;  /* 0xfffffffc00e88947 */ /* 0x008fea000383ffff */
[----:B------:R-:W-:Y:S05]  /*8220*/  BRA `(.L_x_81) ;  /* 0xffffff8400007947 */ /* 0x000fea000383ffff */
.L_x_29:
[----:B------:R-:W-:Y:S02]  /*8230*/  IMAD.MOV.U32 R4, RZ, RZ, -0x80000000 ;  /* 0x80000000ff047424 */ /* 0x000fe400078e00ff */
[----:B--2---:R-:W-:-:S04]  /*8240*/  IMAD.MOV.U32 R5, RZ, RZ, -0x80000000 ;  /* 0x80000000ff057424 */ /* 0x004fc800078e00ff */
[----:B------:R2:W4:Y:S03]  /*8250*/  SYNCS.PHASECHK.TRANS64.TRYWAIT P0, [R9+URZ+0x8], R5 ;  /* 0x00000805090075a7 */ /* 0x00052600080011ff */
[----:B----4-:R-:W-:Y:S05]  /*8260*/  @!P0 NANOSLEEP.SYNCS 0x989680 ;  /* 0x009896800000895d */ /* 0x010fea0003900000 */
[----:B------:R-:W4:Y:S02]  /*8270*/  @!P0 SYNCS.PHASECHK.TRANS64 P0, [R9+URZ+0x8], R5 ;  /* 0x00000805090085a7 */ /* 0x000f2400080010ff */
[----:B----4-:R-:W-:Y:S05]  /*8280*/  @!P0 BRA `(.L_x_29) ;  /* 0xfffffffc00e88947 */ /* 0x010fea000383ffff */
[----:B------:R-:W-:Y:S05]  /*8290*/  BRA `(.L_x_82) ;  /* 0xffffff9800447947 */ /* 0x000fea000383ffff */
.L_x_34:
[----:B-1----:R1:W3:Y:S02]  /*82a0*/  SYNCS.PHASECHK.TRANS64.TRYWAIT P2, [R2+URZ+0x20], RZ ;  /* 0x000020ff020075a7 */ /* 0x0022e400080411ff */
[----:B---3--:R-:W-:Y:S05]  /*82b0*/  @!P2 NANOSLEEP.SYNCS 0x989680 ;  /* 0x009896800000a95d */ /* 0x008fea0003900000 */
[----:B------:R-:W3:Y:S02]  /*82c0*/  @!P2 SYNCS.PHASECHK.TRANS64 P2, [R2+URZ+0x20], RZ ;  /* 0x000020ff0200a5a7 */ /* 0x000ee400080410ff */
[----:B---3--:R-:W-:Y:S05]  /*82d0*/  @!P2 BRA `(.L_x_34) ;  /* 0xfffffffc00f0a947 */ /* 0x008fea000383ffff */
[----:B------:R-:W-:Y:S05]  /*82e0*/  BRA `(.L_x_33) ;  /* 0xffffffa000187947 */ /* 0x000fea000383ffff */
.L_x_38:
[----:B------:R-:W-:-:S07]  /*82f0*/  IMAD.MOV.U32 R3, RZ, RZ, R2 ;  /* 0x000000ffff037224 */ /* 0x000fce00078e0002 */
.L_x_83:
[----:B-1----:R1:W3:Y:S02]  /*8300*/  SYNCS.PHASECHK.TRANS64.TRYWAIT P0, [R9+URZ], R3 ;  /* 0x00000003090075a7 */ /* 0x0022e400080011ff */
[----:B---3--:R-:W-:Y:S05]  /*8310*/  @!P0 NANOSLEEP.SYNCS 0x989680 ;  /* 0x009896800000895d */ /* 0x008fea0003900000 */
[----:B------:R-:W3:Y:S02]  /*8320*/  @!P0 SYNCS.PHASECHK.TRANS64 P0, [R9+URZ], R3 ;  /* 0x00000003090085a7 */ /* 0x000ee400080010ff */
[----:B---3--:R-:W-:Y:S05]  /*8330*/  @!P0 BRA `(.L_x_83) ;  /* 0xfffffffc00f08947 */ /* 0x008fea000383ffff */
[----:B------:R-:W-:Y:S05]  /*8340*/  BRA `(.L_x_37) ;  /* 0xffffffa000f47947 */ /* 0x000fea000383ffff */
.L_x_42:
[----:B------:R-:W-:-:S07]  /*8350*/  IMAD.MOV.U32 R3, RZ, RZ, R2 ;  /* 0x000000ffff037224 */ /* 0x000fce00078e0002 */
.L_x_84:
[----:B-1----:R1:W3:Y:S02]  /*8360*/  SYNCS.PHASECHK.TRANS64.TRYWAIT P0, [R9+URZ+0x18], R3 ;  /* 0x00001803090075a7 */ /* 0x0022e400080011ff */
[----:B---3--:R-:W-:Y:S05]  /*8370*/  @!P0 NANOSLEEP.SYNCS 0x989680 ;  /* 0x009896800000895d */ /* 0x008fea0003900000 */
[----:B------:R-:W3:Y:S02]  /*8380*/  @!P0 SYNCS.PHASECHK.TRANS64 P0, [R9+URZ+0x18], R3 ;  /* 0x00001803090085a7 */ /* 0x000ee400080010ff */
[----:B---3--:R-:W-:Y:S05]  /*8390*/  @!P0 BRA `(.L_x_84) ;  /* 0xfffffffc00f08947 */ /* 0x008fea000383ffff */
[----:B------:R-:W-:Y:S05]  /*83a0*/  BRA `(.L_x_85) ;  /* 0xffffffa400047947 */ /* 0x000fea000383ffff */
.L_x_49:
[----:B------:R-:W-:-:S07]  /*83b0*/  IMAD.MOV.U32 R208, RZ, RZ, R209 ;  /* 0x000000ffffd07224 */ /* 0x000fce00078e00d1 */
.L_x_86:
[----:B-1----:R1:W2:Y:S02]  /*83c0*/  SYNCS.PHASECHK.TRANS64.TRYWAIT P0, [R2+URZ+0x8], R209 ;  /* 0x000008d1020075a7 */ /* 0x0022a400080011ff */
[----:B--2---:R-:W-:Y:S05]  /*83d0*/  @!P0 NANOSLEEP.SYNCS 0x989680 ;  /* 0x009896800000895d */ /* 0x004fea0003900000 */
[----:B------:R-:W2:Y:S02]  /*83e0*/  @!P0 SYNCS.PHASECHK.TRANS64 P0, [R2+URZ+0x8], R209 ;  /* 0x000008d1020085a7 */ /* 0x000ea400080010ff */
[----:B--2---:R-:W-:Y:S05]  /*83f0*/  @!P0 BRA `(.L_x_86) ;  /* 0xfffffffc00f08947 */ /* 0x004fea000383ffff */
[----:B------:R-:W-:Y:S05]  /*8400*/  BRA `(.L_x_87) ;  /* 0xffffffbc002c7947 */ /* 0x000fea000383ffff */
.L_x_55:
[----:B------:R-:W-:Y:S01]  /*8410*/  BSSY B1, `(.L_x_88) ;  /* 0x0000007000017945 */ /* 0x000fe20003800000 */
[----:B------:R-:W-:Y:S02]  /*8420*/  IMAD.MOV.U32 R211, RZ, RZ, 0x2 ;  /* 0x00000002ffd37424 */ /* 0x000fe400078e00ff */
[----:B------:R-:W-:Y:S02]  /*8430*/  IMAD.MOV.U32 R212, RZ, RZ, 0x1f ;  /* 0x0000001fffd47424 */ /* 0x000fe400078e00ff */
[----:B------:R-:W-:-:S07]  /*8440*/  IMAD.MOV.U32 R213, RZ, RZ, 0xf ;  /* 0x0000000fffd57424 */ /* 0x000fce00078e00ff */
[----:B------:R-:W-:Y:S05]  /*8450*/  WARPSYNC.COLLECTIVE R213, `(.L_x_89) ;  /* 0x00000000d5087348 */ /* 0x000fea0003c00000 */
[----:B------:R1:W2:Y:S02]  /*8460*/  SHFL.BFLY P2, R211, R214, R211, R212 ;  /* 0x0c0000d3d6d37389 */ /* 0x0002a400000400d4 */
[----:B-12---:R-:W-:Y:S05]  /*8470*/  ENDCOLLECTIVE ;  /* 0x000000000000791b */ /* 0x006fea0003800000 */
.L_x_89:
[----:B------:R-:W-:Y:S05]  /*8480*/  BSYNC B1 ;  /* 0x0000000000017941 */ /* 0x000fea0003800000 */
.L_x_88:
[----:B------:R-:W-:Y:S01]  /*8490*/  FMNMX R177, R214, R211, !PT ;  /* 0x000000d3d6b17209 */ /* 0x000fe20007800000 */
[----:B------:R-:W-:Y:S02]  /*84a0*/  IMAD.MOV.U32 R211, RZ, RZ, 0x1 ;  /* 0x00000001ffd37424 */ /* 0x000fe400078e00ff */
[----:B------:R-:W-:Y:S02]  /*84b0*/  IMAD.MOV.U32 R212, RZ, RZ, 0x1f ;  /* 0x0000001fffd47424 */ /* 0x000fe400078e00ff */
[----:B------:R-:W-:Y:S02]  /*84c0*/  IMAD.MOV.U32 R214, RZ, RZ, R177 ;  /* 0x000000ffffd67224 */ /* 0x000fe400078e00b1 */
[----:B------:R-:W-:-:S07]  /*84d0*/  IMAD.MOV.U32 R213, RZ, RZ, 0xf ;  /* 0x0000000fffd57424 */ /* 0x000fce00078e00ff */
[----:B------:R-:W-:Y:S05]  /*84e0*/  WARPSYNC.COLLECTIVE R213, `(.L_x_90) ;  /* 0x00000000d5087348 */ /* 0x000fea0003c00000 */
[----:B------:R1:W2:Y:S02]  /*84f0*/  SHFL.BFLY P2, R211, R214, R211, R212 ;  /* 0x0c0000d3d6d37389 */ /* 0x0002a400000400d4 */
[----:B-12---:R-:W-:Y:S05]  /*8500*/  ENDCOLLECTIVE ;  /* 0x000000000000791b */ /* 0x006fea0003800000 */
.L_x_90:
[----:B------:R-:W-:-:S05]  /*8510*/  IMAD.MOV.U32 R208, RZ, RZ, R211 ;  /* 0x000000ffffd07224 */ /* 0x000fca00078e00d3 */
[----:B------:R-:W-:-:S04]  /*8520*/  FMNMX R177, R177, R208, !PT ;  /* 0x000000d0b1b17209 */ /* 0x000fc80007800000 */
        /* <DEDUP_REMOVED lines=83> */
[----:B------:R-:W-:Y:S01]  /*8a60*/  FMUL R12, R12, 1.4426950216293334961 ;  /* 0x3fb8aa3b0c0c7820 */ /* 0x000fe20000400000 */
[----:B------:R-:W-:-:S05]  /*8a70*/  IMAD.MOV.U32 R212, RZ, RZ, 0x1f ;  /* 0x0000001fffd47424 */ /* 0x000fca00078e00ff */
        /* <DEDUP_REMOVED lines=45> */
[----:B--2---:R-:W-:Y:S01]  /*8d50*/  FADD R211, R205, R20 ;  /* 0x00000014cdd37221 */ /* 0x004fe20000000000 */
[----:B------:R-:W-:-:S03]  /*8d60*/  IMAD.MOV.U32 R20, RZ, RZ, R217 ;  /* 0x000000ffff147224 */ /* 0x000fc600078e00d9 */
[----:B---3--:R-:W-:Y:S01]  /*8d70*/  FADD R214, R228, R211 ;  /* 0x000000d3e4d67221 */ /* 0x008fe20000000000 */
[----:B------:R-:W-:Y:S02]  /*8d80*/  IMAD.MOV.U32 R211, RZ, RZ, 0x2 ;  /* 0x00000002ffd37424 */ /* 0x000fe400078e00ff */
[----:B-1----:R-:W-:Y:S02]  /*8d90*/  IMAD.MOV.U32 R12, RZ, RZ, R215 ;  /* 0x000000ffff0c7224 */ /* 0x002fe400078e00d7 */
[----:B----4-:R-:W-:-:S07]  /*8da0*/  FADD R214, R229, R214 ;  /* 0x000000d6e5d67221 */ /* 0x010fce0000000000 */
[----:B------:R-:W-:Y:S05]  /*8db0*/  WARPSYNC.COLLECTIVE R213, `(.L_x_91) ;  /* 0x00000000d5087348 */ /* 0x000fea0003c00000 */
[----:B------:R1:W2:Y:S02]  /*8dc0*/  SHFL.BFLY P2, R211, R214, R211, R212 ;  /* 0x0c0000d3d6d37389 */ /* 0x0002a400000400d4 */
[----:B-12---:R-:W-:Y:S05]  /*8dd0*/  ENDCOLLECTIVE ;  /* 0x000000000000791b */ /* 0x006fea0003800000 */
.L_x_91:
[----:B------:R-:W-:Y:S02]  /*8de0*/  IMAD.MOV.U32 R221, RZ, RZ, R211 ;  /* 0x000000ffffdd7224 */ /* 0x000fe400078e00d3 */
[----:B------:R-:W-:Y:S02]  /*8df0*/  IMAD.MOV.U32 R211, RZ, RZ, 0x1 ;  /* 0x00000001ffd37424 */ /* 0x000fe400078e00ff */
[----:B------:R-:W-:-:S04]  /*8e00*/  FADD R210, R214, R221 ;  /* 0x000000ddd6d27221 */ /* 0x000fc80000000000 */
[----:B------:R-:W-:-:S07]  /*8e10*/  IMAD.MOV.U32 R214, RZ, RZ, R210 ;  /* 0x000000ffffd67224 */ /* 0x000fce00078e00d2 */
[----:B------:R-:W-:Y:S05]  /*8e20*/  WARPSYNC.COLLECTIVE R213, `(.L_x_92) ;  /* 0x00000000d5087348 */ /* 0x000fea0003c00000 */
[----:B------:R1:W2:Y:S02]  /*8e30*/  SHFL.BFLY P2, R211, R214, R211, R212 ;  /* 0x0c0000d3d6d37389 */ /* 0x0002a400000400d4 */
[----:B-12---:R-:W-:Y:S05]  /*8e40*/  ENDCOLLECTIVE ;  /* 0x000000000000791b */ /* 0x006fea0003800000 */
.L_x_92:
[----:B------:R-:W-:Y:S01]  /*8e50*/  IMAD.MOV.U32 R215, RZ, RZ, R211 ;  /* 0x000000ffffd77224 */ /* 0x000fe200078e00d3 */
[----:B------:R-:W-:Y:S06]  /*8e60*/  BRA `(.L_x_93) ;  /* 0xffffffc4000c7947 */ /* 0x000fec000383ffff */
.L_x_59:
[----:B------:R-:W-:-:S07]  /*8e70*/  IMAD.MOV.U32 R208, RZ, RZ, R209 ;  /* 0x000000ffffd07224 */ /* 0x000fce00078e00d1 */
.L_x_94:
[----:B--2---:R2:W3:Y:S02]  /*8e80*/  SYNCS.PHASECHK.TRANS64.TRYWAIT P0, [R2+URZ+0x10], R209 ;  /* 0x000010d1020075a7 */ /* 0x0044e400080011ff */
[----:B---3--:R-:W-:Y:S05]  /*8e90*/  @!P0 NANOSLEEP.SYNCS 0x989680 ;  /* 0x009896800000895d */ /* 0x008fea0003900000 */
[----:B------:R-:W3:Y:S02]  /*8ea0*/  @!P0 SYNCS.PHASECHK.TRANS64 P0, [R2+URZ+0x10], R209 ;  /* 0x000010d1020085a7 */ /* 0x000ee400080010ff */
[----:B---3--:R-:W-:Y:S05]  /*8eb0*/  @!P0 BRA `(.L_x_94) ;  /* 0xfffffffc00f08947 */ /* 0x008fea000383ffff */
[----:B------:R-:W-:Y:S05]  /*8ec0*/  BRA `(.L_x_58) ;  /* 0xffffffc400f47947 */ /* 0x000fea000383ffff */
.L_x_95:
[----:B------:R-:W-:-:S00]  /*8ed0*/  BRA `(.L_x_95) ;  /* 0xfffffffc00fc7947 */ /* 0x000fc0000383ffff */
[----:B------:R-:W-:-:S00]  /*8ee0*/  NOP ;  /* 0x0000000000007918 */ /* 0x000fc00000000000 */
        /* <DEDUP_REMOVED lines=9> */
.L_x_96:


//--------------------- .nv.shared.kernel_cutlass_kernel_cudnnnative_sparse_attentionselectionNSA_select_attn_fwd_hmmaHopperSelectAttentionFwd_object_at__CopyAtom_ThrID10_TVLayoutSrc112801_TVLayoutDst112801_Valuetypebf16_t_0 --------------------------
	.section	.nv.shared.kernel_cutlass_kernel_cudnnnative_sparse_attentionselectionNSA_select_attn_fwd_hmmaHopperSelectAttentionFwd_object_at__CopyAtom_ThrID10_TVLayoutSrc112801_TVLayoutDst112801_Valuetypebf16_t_0,"aw",@nobits
	.sectionflags	@""
	.align	1024
	.zero		1024


//--------------------- .nv.shared.reserved.0     --------------------------
	.section	.nv.shared.reserved.0,"aw",@nobits
	.weak		__nv_reservedSMEM_offset_0_alias
	.size		__nv_reservedSMEM_offset_0_alias, 0, 64
	.other		__nv_reservedSMEM_offset_0_alias,@"STO_CUDA_RESERVED_SHARED STV_DEFAULT"
__nv_reservedSMEM_offset_0_alias:
	.zero		0
	.zero		64


//--------------------- .nv.constant0.kernel_cutlass_kernel_cudnnnative_sparse_attentionselectionNSA_select_attn_fwd_hmmaHopperSelectAttentionFwd_object_at__CopyAtom_ThrID10_TVLayoutSrc112801_TVLayoutDst112801_Valuetypebf16_t_0 --------------------------
	.section	.nv.constant0.kernel_cutlass_kernel_cudnnnative_sparse_attentionselectionNSA_select_attn_fwd_hmmaHopperSelectAttentionFwd_object_at__CopyAtom_ThrID10_TVLayoutSrc112801_TVLayoutDst112801_Valuetypebf16_t_0,"a",@progbits
	.sectionflags	@""
	.align	4
.nv.constant0.kernel_cutlass_kernel_cudnnnative_sparse_attentionselectionNSA_select_attn_fwd_hmmaHopperSelectAttentionFwd_object_at__CopyAtom_ThrID10_TVLayoutSrc112801_TVLayoutDst112801_Valuetypebf16_t_0:
	.zero		1452


//--------------------- SYMBOLS --------------------------

	.type		.nv.reservedSmem.offset0,@object
	.size		.nv.reservedSmem.offset0,0x4
	.type		.nv.reservedSmem.cap,@object
	.size		.nv.reservedSmem.cap,0x4
